// auto-generated by cutlass_sweep.gemm — config: {"arch": "sm_100", "cluster_m": 1, "cluster_n": 1, "dtype": "e4m3", "dtype_b": "e4m3", "layout": "nn", "stages": 0, "tile_k": 128, "tile_m": 128, "tile_n": 64}
#include "cutlass/cutlass.h"
#include "cutlass/gemm/collective/collective_builder.hpp"
#include "cutlass/gemm/device/gemm_universal_adapter.h"
#include "cutlass/gemm/kernel/gemm_universal.hpp"
#include "cutlass/epilogue/collective/collective_builder.hpp"

using ElemA = cutlass::float_e4m3_t;
using ElemB = cutlass::float_e4m3_t;
using ElemCD = cutlass::float_e4m3_t;
using Acc  = float;
using TileShape    = cute::Shape<cute::_128, cute::_64, cute::_128>;
using ClusterShape = cute::Shape<cute::_1, cute::_1, cute::_1>;

using CollectiveEpilogue = typename cutlass::epilogue::collective::CollectiveBuilder<
    cutlass::arch::Sm100, cutlass::arch::OpClassTensorOp,
    TileShape, ClusterShape,
    cutlass::epilogue::collective::EpilogueTileAuto,
    Acc, Acc,
    ElemCD, cutlass::layout::RowMajor, 128 / cutlass::sizeof_bits<ElemCD>::value,
    ElemCD, cutlass::layout::RowMajor, 128 / cutlass::sizeof_bits<ElemCD>::value,
    cutlass::epilogue::collective::EpilogueScheduleAuto
  >::CollectiveOp;

using CollectiveMainloop = typename cutlass::gemm::collective::CollectiveBuilder<
    cutlass::arch::Sm100, cutlass::arch::OpClassTensorOp,
    ElemA, cutlass::layout::RowMajor, 128 / cutlass::sizeof_bits<ElemA>::value,
    ElemB, cutlass::layout::RowMajor, 128 / cutlass::sizeof_bits<ElemB>::value,
    Acc,
    TileShape, ClusterShape,
    cutlass::gemm::collective::StageCountAutoCarveout<static_cast<int>(sizeof(typename CollectiveEpilogue::SharedStorage))>,
    cutlass::gemm::collective::KernelScheduleAuto
  >::CollectiveOp;

using GemmKernel = cutlass::gemm::kernel::GemmUniversal<
    cute::Shape<int,int,int,int>,
    CollectiveMainloop,
    CollectiveEpilogue
>;
using Gemm = cutlass::gemm::device::GemmUniversalAdapter<GemmKernel>;

// Force the device kernel symbol into the cubin without needing a host main.
auto* _anchor = &cutlass::device_kernel<GemmKernel>;


// ===== COMPILED SASS (sm_100a) =====

	.target	sm_100a

	.elftype	@"ET_EXEC"


//--------------------- .note.nv.tkinfo           --------------------------
	.section	.note.nv.tkinfo,"",@"SHT_NOTE"
	.sectionflags	@"SHF_NOTE_NV_TKINFO"
	.tkinfo
        /*0018*/ 	.word	0x00000002
        /*0030*/ 	.string	""
        /*0030*/ 	.string	"ptxas"
        /*0030*/ 	.string	"Cuda compilation tools, release 13.0, V13.0.88"
        /*0030*/ 	.string	"Build cuda_13.0.r13.0/compiler.36424714_0"
        /*0030*/ 	.string	"-arch sm_100a -m 64 "



//--------------------- .note.nv.cuinfo           --------------------------
	.section	.note.nv.cuinfo,"",@"SHT_NOTE"
	.sectionflags	@"SHF_NOTE_NV_CUINFO"
        /*0018*/ 	.short	0x0002
        /*001a*/ 	.short	0x0064
        /*001c*/ 	.short	0x0082
	.zero		2


//--------------------- .nv.info                  --------------------------
	.section	.nv.info,"",@"SHT_CUDA_INFO"
	.align	4


	//----- nvinfo : EIATTR_REGCOUNT
	.align		4
        /*0000*/ 	.byte	0x04, 0x2f
        /*0002*/ 	.short	(.L_19 - .L_18)
	.align		4
.L_18:
        /*0004*/ 	.word	index@(_ZN7cutlass13device_kernelINS_4gemm6kernel13GemmUniversalIN4cute5tupleIJiiiiEEENS1_10collective13CollectiveMmaINS1_35MainloopSm100TmaUmmaWarpSpecializedILi8ELi2ELi4ENS5_IJNS4_1CILi1EEESB_SB_EEEEENS5_IJNSA_ILi128EEENSA_ILi64EEESE_EEENS_12float_e4m3_tENS5_IJlSB_lEEESH_NS5_IJSB_llEEENS4_8TiledMMAINS4_8MMA_AtomIJNS4_10MMA_TraitsINS4_19SM100_MMA_F8F6F4_SSEJSH_SH_fSE_SF_NS4_17integral_constantINS4_4UMMA5MajorELSQ_0EEENSO_ISQ_LSQ_1EEENSO_INSP_7ScaleInELST_0EEESU_EEEEEENS4_6LayoutISC_NS5_IJNSA_ILi0EEESY_SY_EEEEENS5_IJNS4_10UnderscoreES11_S11_EEEEENS4_13SM90_TMA_LOADENS4_14ComposedLayoutINS4_7SwizzleILi3ELi4ELi3EEENS4_18smem_ptr_flag_bitsILi8EEENSX_INS5_IJNSA_ILi8EEESE_EEENS5_IJSE_SB_EEEEEEEvNS4_8identityES14_NS15_INS16_ILi2ELi4ELi3EEES19_NSX_INS5_IJSF_S1A_EEENS5_IJSB_SF_EEEEEEEvS1F_EENS_8epilogue10collective18CollectiveEpilogueINS1M_23Sm100TmaWarpSpecializedILi1ELi1ELi64ELb0ELb0EEEJSG_NS5_IJNSX_ISE_SB_EENSX_ISF_SB_EEEEESH_SI_SH_SI_NS1M_6fusion15FusionCallbacksIS1Q_NS1U_17LinearCombinationISH_fSH_fLNS_15FloatRoundStyleE2EEESG_S1T_JEEENS4_5SM1004TMEM4LOAD26SM100_TMEM_LOAD_32dp32b64xES14_NS15_IS1G_S19_NSX_INS5_IJS1A_SF_EEENS5_IJSF_SB_EEEEEEENS4_39AutoVectorizingCopyWithAssumedAlignmentILi128EEENS4_14SM90_TMA_STOREES27_S29_S29_EEEvvEEEEvNT_6ParamsE)
        /*0008*/ 	.word	0x000000c2


	//----- nvinfo : EIATTR_FRAME_SIZE
	.align		4
.L_19:
        /*000c*/ 	.byte	0x04, 0x11
        /*000e*/ 	.short	(.L_21 - .L_20)
	.align		4
.L_20:
        /*0010*/ 	.word	index@($__internal_2_$__cuda_sm10x_tcgen05_guardrail_trap_unallocated_columns_being_dealloced)
        /*0014*/ 	.word	0x00000000


	//----- nvinfo : EIATTR_FRAME_SIZE
	.align		4
.L_21:
        /*0018*/ 	.byte	0x04, 0x11
        /*001a*/ 	.short	(.L_23 - .L_22)
	.align		4
.L_22:
        /*001c*/ 	.word	index@($__internal_1_$__cuda_sm10x_tcgen05_guardrail_trap_phase_invalid_during_alloc)
        /*0020*/ 	.word	0x00000000


	//----- nvinfo : EIATTR_FRAME_SIZE
	.align		4
.L_23:
        /*0024*/ 	.byte	0x04, 0x11
        /*0026*/ 	.short	(.L_25 - .L_24)
	.align		4
.L_24:
        /*0028*/ 	.word	index@($__internal_0_$__cuda_sm10x_tcgen05_guardrail_trap_col_being_dealloced_not_returned_by_alloc)
        /*002c*/ 	.word	0x00000000


	//----- nvinfo : EIATTR_FRAME_SIZE
	.align		4
.L_25:
        /*0030*/ 	.byte	0x04, 0x11
        /*0032*/ 	.short	(.L_27 - .L_26)
	.align		4
.L_26:
        /*0034*/ 	.word	index@(_ZN7cutlass13device_kernelINS_4gemm6kernel13GemmUniversalIN4cute5tupleIJiiiiEEENS1_10collective13CollectiveMmaINS1_35MainloopSm100TmaUmmaWarpSpecializedILi8ELi2ELi4ENS5_IJNS4_1CILi1EEESB_SB_EEEEENS5_IJNSA_ILi128EEENSA_ILi64EEESE_EEENS_12float_e4m3_tENS5_IJlSB_lEEESH_NS5_IJSB_llEEENS4_8TiledMMAINS4_8MMA_AtomIJNS4_10MMA_TraitsINS4_19SM100_MMA_F8F6F4_SSEJSH_SH_fSE_SF_NS4_17integral_constantINS4_4UMMA5MajorELSQ_0EEENSO_ISQ_LSQ_1EEENSO_INSP_7ScaleInELST_0EEESU_EEEEEENS4_6LayoutISC_NS5_IJNSA_ILi0EEESY_SY_EEEEENS5_IJNS4_10UnderscoreES11_S11_EEEEENS4_13SM90_TMA_LOADENS4_14ComposedLayoutINS4_7SwizzleILi3ELi4ELi3EEENS4_18smem_ptr_flag_bitsILi8EEENSX_INS5_IJNSA_ILi8EEESE_EEENS5_IJSE_SB_EEEEEEEvNS4_8identityES14_NS15_INS16_ILi2ELi4ELi3EEES19_NSX_INS5_IJSF_S1A_EEENS5_IJSB_SF_EEEEEEEvS1F_EENS_8epilogue10collective18CollectiveEpilogueINS1M_23Sm100TmaWarpSpecializedILi1ELi1ELi64ELb0ELb0EEEJSG_NS5_IJNSX_ISE_SB_EENSX_ISF_SB_EEEEESH_SI_SH_SI_NS1M_6fusion15FusionCallbacksIS1Q_NS1U_17LinearCombinationISH_fSH_fLNS_15FloatRoundStyleE2EEESG_S1T_JEEENS4_5SM1004TMEM4LOAD26SM100_TMEM_LOAD_32dp32b64xES14_NS15_IS1G_S19_NSX_INS5_IJS1A_SF_EEENS5_IJSF_SB_EEEEEEENS4_39AutoVectorizingCopyWithAssumedAlignmentILi128EEENS4_14SM90_TMA_STOREES27_S29_S29_EEEvvEEEEvNT_6ParamsE)
        /*0038*/ 	.word	0x00000000


	//----- nvinfo : EIATTR_MIN_STACK_SIZE
	.align		4
.L_27:
        /*003c*/ 	.byte	0x04, 0x12
        /*003e*/ 	.short	(.L_29 - .L_28)
	.align		4
.L_28:
        /*0040*/ 	.word	index@(_ZN7cutlass13device_kernelINS_4gemm6kernel13GemmUniversalIN4cute5tupleIJiiiiEEENS1_10collective13CollectiveMmaINS1_35MainloopSm100TmaUmmaWarpSpecializedILi8ELi2ELi4ENS5_IJNS4_1CILi1EEESB_SB_EEEEENS5_IJNSA_ILi128EEENSA_ILi64EEESE_EEENS_12float_e4m3_tENS5_IJlSB_lEEESH_NS5_IJSB_llEEENS4_8TiledMMAINS4_8MMA_AtomIJNS4_10MMA_TraitsINS4_19SM100_MMA_F8F6F4_SSEJSH_SH_fSE_SF_NS4_17integral_constantINS4_4UMMA5MajorELSQ_0EEENSO_ISQ_LSQ_1EEENSO_INSP_7ScaleInELST_0EEESU_EEEEEENS4_6LayoutISC_NS5_IJNSA_ILi0EEESY_SY_EEEEENS5_IJNS4_10UnderscoreES11_S11_EEEEENS4_13SM90_TMA_LOADENS4_14ComposedLayoutINS4_7SwizzleILi3ELi4ELi3EEENS4_18smem_ptr_flag_bitsILi8EEENSX_INS5_IJNSA_ILi8EEESE_EEENS5_IJSE_SB_EEEEEEEvNS4_8identityES14_NS15_INS16_ILi2ELi4ELi3EEES19_NSX_INS5_IJSF_S1A_EEENS5_IJSB_SF_EEEEEEEvS1F_EENS_8epilogue10collective18CollectiveEpilogueINS1M_23Sm100TmaWarpSpecializedILi1ELi1ELi64ELb0ELb0EEEJSG_NS5_IJNSX_ISE_SB_EENSX_ISF_SB_EEEEESH_SI_SH_SI_NS1M_6fusion15FusionCallbacksIS1Q_NS1U_17LinearCombinationISH_fSH_fLNS_15FloatRoundStyleE2EEESG_S1T_JEEENS4_5SM1004TMEM4LOAD26SM100_TMEM_LOAD_32dp32b64xES14_NS15_IS1G_S19_NSX_INS5_IJS1A_SF_EEENS5_IJSF_SB_EEEEEEENS4_39AutoVectorizingCopyWithAssumedAlignmentILi128EEENS4_14SM90_TMA_STOREES27_S29_S29_EEEvvEEEEvNT_6ParamsE)
        /*0044*/ 	.word	0x00000000
.L_29:


//--------------------- .nv.compat                --------------------------
	.section	.nv.compat,"",@"SHT_CUDA_COMPAT_INFO"
	.align	4
        /*0000*/ 	.byte	0x02, 0x09, 0x01, 0x00, 0x02, 0x02, 0x02, 0x00, 0x02, 0x05, 0x05, 0x00, 0x03, 0x07, 0x01, 0x01
        /*0010*/ 	.byte	0x02, 0x03, 0x01, 0x00, 0x02, 0x06, 0x01, 0x00, 0x04, 0x0b, 0x08, 0x00, 0x09, 0x00, 0x00, 0x00
        /*0020*/ 	.byte	0x00, 0x00, 0x00, 0x00


//--------------------- .nv.info._ZN7cutlass13device_kernelINS_4gemm6kernel13GemmUniversalIN4cute5tupleIJiiiiEEENS1_10collective13CollectiveMmaINS1_35MainloopSm100TmaUmmaWarpSpecializedILi8ELi2ELi4ENS5_IJNS4_1CILi1EEESB_SB_EEEEENS5_IJNSA_ILi128EEENSA_ILi64EEESE_EEENS_12float_e4m3_tENS5_IJlSB_lEEESH_NS5_IJSB_llEEENS4_8TiledMMAINS4_8MMA_AtomIJNS4_10MMA_TraitsINS4_19SM100_MMA_F8F6F4_SSEJSH_SH_fSE_SF_NS4_17integral_constantINS4_4UMMA5MajorELSQ_0EEENSO_ISQ_LSQ_1EEENSO_INSP_7ScaleInELST_0EEESU_EEEEEENS4_6LayoutISC_NS5_IJNSA_ILi0EEESY_SY_EEEEENS5_IJNS4_10UnderscoreES11_S11_EEEEENS4_13SM90_TMA_LOADENS4_14ComposedLayoutINS4_7SwizzleILi3ELi4ELi3EEENS4_18smem_ptr_flag_bitsILi8EEENSX_INS5_IJNSA_ILi8EEESE_EEENS5_IJSE_SB_EEEEEEEvNS4_8identityES14_NS15_INS16_ILi2ELi4ELi3EEES19_NSX_INS5_IJSF_S1A_EEENS5_IJSB_SF_EEEEEEEvS1F_EENS_8epilogue10collective18CollectiveEpilogueINS1M_23Sm100TmaWarpSpecializedILi1ELi1ELi64ELb0ELb0EEEJSG_NS5_IJNSX_ISE_SB_EENSX_ISF_SB_EEEEESH_SI_SH_SI_NS1M_6fusion15FusionCallbacksIS1Q_NS1U_17LinearCombinationISH_fSH_fLNS_15FloatRoundStyleE2EEESG_S1T_JEEENS4_5SM1004TMEM4LOAD26SM100_TMEM_LOAD_32dp32b64xES14_NS15_IS1G_S19_NSX_INS5_IJS1A_SF_EEENS5_IJSF_SB_EEEEEEENS4_39AutoVectorizingCopyWithAssumedAlignmentILi128EEENS4_14SM90_TMA_STOREES27_S29_S29_EEEvvEEEEvNT_6ParamsE --------------------------
	.section	.nv.info._ZN7cutlass13device_kernelINS_4gemm6kernel13GemmUniversalIN4cute5tupleIJiiiiEEENS1_10collective13CollectiveMmaINS1_35MainloopSm100TmaUmmaWarpSpecializedILi8ELi2ELi4ENS5_IJNS4_1CILi1EEESB_SB_EEEEENS5_IJNSA_ILi128EEENSA_ILi64EEESE_EEENS_12float_e4m3_tENS5_IJlSB_lEEESH_NS5_IJSB_llEEENS4_8TiledMMAINS4_8MMA_AtomIJNS4_10MMA_TraitsINS4_19SM100_MMA_F8F6F4_SSEJSH_SH_fSE_SF_NS4_17integral_constantINS4_4UMMA5MajorELSQ_0EEENSO_ISQ_LSQ_1EEENSO_INSP_7ScaleInELST_0EEESU_EEEEEENS4_6LayoutISC_NS5_IJNSA_ILi0EEESY_SY_EEEEENS5_IJNS4_10UnderscoreES11_S11_EEEEENS4_13SM90_TMA_LOADENS4_14ComposedLayoutINS4_7SwizzleILi3ELi4ELi3EEENS4_18smem_ptr_flag_bitsILi8EEENSX_INS5_IJNSA_ILi8EEESE_EEENS5_IJSE_SB_EEEEEEEvNS4_8identityES14_NS15_INS16_ILi2ELi4ELi3EEES19_NSX_INS5_IJSF_S1A_EEENS5_IJSB_SF_EEEEEEEvS1F_EENS_8epilogue10collective18CollectiveEpilogueINS1M_23Sm100TmaWarpSpecializedILi1ELi1ELi64ELb0ELb0EEEJSG_NS5_IJNSX_ISE_SB_EENSX_ISF_SB_EEEEESH_SI_SH_SI_NS1M_6fusion15FusionCallbacksIS1Q_NS1U_17LinearCombinationISH_fSH_fLNS_15FloatRoundStyleE2EEESG_S1T_JEEENS4_5SM1004TMEM4LOAD26SM100_TMEM_LOAD_32dp32b64xES14_NS15_IS1G_S19_NSX_INS5_IJS1A_SF_EEENS5_IJSF_SB_EEEEEEENS4_39AutoVectorizingCopyWithAssumedAlignmentILi128EEENS4_14SM90_TMA_STOREES27_S29_S29_EEEvvEEEEvNT_6ParamsE,"",@"SHT_CUDA_INFO"
	.sectionflags	@""
	.align	4


	//----- nvinfo : EIATTR_CUDA_API_VERSION
	.align		4
        /*0000*/ 	.byte	0x04, 0x37
        /*0002*/ 	.short	(.L_31 - .L_30)
.L_30:
        /*0004*/ 	.word	0x00000082


	//----- nvinfo : EIATTR_KPARAM_INFO
	.align		4
.L_31:
        /*0008*/ 	.byte	0x04, 0x17
        /*000a*/ 	.short	(.L_33 - .L_32)
.L_32:
        /*000c*/ 	.word	0x00000000
        /*0010*/ 	.short	0x0000
        /*0012*/ 	.short	0x0000
        /*0014*/ 	.byte	0x00, 0xf0, 0x01, 0x20


	//----- nvinfo : EIATTR_AT_ENTRY_FRAGMENTS
	.align		4
.L_33:
        /*0018*/ 	.byte	0x04, 0x4f
        /*001a*/ 	.short	(.L_35 - .L_34)


	//   ....[0]....
.L_34:
        /*001c*/ 	.word	0x00000006


	//----- nvinfo : EIATTR_RESERVED_SMEM_USED
	.align		4
.L_35:
        /*0020*/ 	.byte	0x01, 0x41
	.zero		2


	//----- nvinfo : EIATTR_SPARSE_MMA_MASK
	.align		4
        /*0024*/ 	.byte	0x03, 0x50
        /*0026*/ 	.short	0x0000


	//----- nvinfo : EIATTR_TCGEN05_1CTA_USED
	.align		4
        /*0028*/ 	.byte	0x01, 0x51
	.zero		2


	//----- nvinfo : EIATTR_MAXREG_COUNT
	.align		4
        /*002c*/ 	.byte	0x03, 0x1b
        /*002e*/ 	.short	0x00ff


	//----- nvinfo : EIATTR_NUM_BARRIERS
	.align		4
        /*0030*/ 	.byte	0x02, 0x4c
        /*0032*/ 	.byte	0x07
	.zero		1


	//----- nvinfo : EIATTR_EXTERNS
	.align		4
        /*0034*/ 	.byte	0x04, 0x0f
        /*0036*/ 	.short	(.L_37 - .L_36)


	//   ....[0]....
	.align		4
.L_36:
        /*0038*/ 	.word	index@(__assertfail)


	//----- nvinfo : EIATTR_MERCURY_ISA_VERSION
	.align		4
.L_37:
        /*003c*/ 	.byte	0x03, 0x5f
        /*003e*/ 	.short	0x0101


	//----- nvinfo : EIATTR_INT_WARP_WIDE_INSTR_OFFSETS
	.align		4
        /*0040*/ 	.byte	0x04, 0x31
        /*0042*/ 	.short	(.L_39 - .L_38)


	//   ....[0]....
.L_38:
        /*0044*/ 	.word	0x00001e00


	//   ....[1]....
        /*0048*/ 	.word	0x00003a80


	//   ....[2]....
        /*004c*/ 	.word	0x00003aa0


	//   ....[3]....
        /*0050*/ 	.word	0x00003ad0


	//   ....[4]....
        /*0054*/ 	.word	0x000044e0


	//   ....[5]....
        /*0058*/ 	.word	0x000045d0


	//----- nvinfo : EIATTR_COOP_GROUP_MASK_REGIDS
	.align		4
.L_39:
        /*005c*/ 	.byte	0x04, 0x29
        /*005e*/ 	.short	(.L_41 - .L_40)


	//   ....[0]....
.L_40:
        /*0060*/ 	.word	0xffffffff


	//   ....[1]....
        /*0064*/ 	.word	0xffffffff


	//   ....[2]....
        /*0068*/ 	.word	0xffffffff


	//   ....[3]....
        /*006c*/ 	.word	0xffffffff


	//   ....[4]....
        /*0070*/ 	.word	0xffffffff


	//   ....[5]....
        /*0074*/ 	.word	0xffffffff


	//   ....[6]....
        /*0078*/ 	.word	0xffffffff


	//   ....[7]....
        /*007c*/ 	.word	0xffffffff


	//   ....[8]....
        /*0080*/ 	.word	0xffffffff


	//   ....[9]....
        /*0084*/ 	.word	0xffffffff


	//   ....[10]....
        /*0088*/ 	.word	0xffffffff


	//   ....[11]....
        /*008c*/ 	.word	0xffffffff


	//   ....[12]....
        /*0090*/ 	.word	0xffffffff


	//----- nvinfo : EIATTR_COOP_GROUP_INSTR_OFFSETS
	.align		4
.L_41:
        /*0094*/ 	.byte	0x04, 0x28
        /*0096*/ 	.short	(.L_43 - .L_42)


	//   ....[0]....
.L_42:
        /*0098*/ 	.word	0x00000090


	//   ....[1]....
        /*009c*/ 	.word	0x000004d0


	//   ....[2]....
        /*00a0*/ 	.word	0x000006c0


	//   ....[3]....
        /*00a4*/ 	.word	0x00000800


	//   ....[4]....
        /*00a8*/ 	.word	0x00000900


	//   ....[5]....
        /*00ac*/ 	.word	0x00000a70


	//   ....[6]....
        /*00b0*/ 	.word	0x00000c10


	//   ....[7]....
        /*00b4*/ 	.word	0x00001ce0


	//   ....[8]....
        /*00b8*/ 	.word	0x00002d00


	//   ....[9]....
        /*00bc*/ 	.word	0x00002f10


	//   ....[10]....
        /*00c0*/ 	.word	0x00002f40


	//   ....[11]....
        /*00c4*/ 	.word	0x00003960


	//   ....[12]....
        /*00c8*/ 	.word	0x00003b90


	//----- nvinfo : EIATTR_VRC_CTA_INIT_COUNT
	.align		4
.L_43:
        /*00cc*/ 	.byte	0x02, 0x4a
        /*00ce*/ 	.byte	0x80
	.zero		1


	//----- nvinfo : EIATTR_SYSCALL_OFFSETS
	.align		4
        /*00d0*/ 	.byte	0x04, 0x46
        /*00d2*/ 	.short	(.L_45 - .L_44)


	//   ....[0]....
.L_44:
        /*00d4*/ 	.word	0x00004fc0


	//   ....[1]....
        /*00d8*/ 	.word	0x00005100


	//   ....[2]....
        /*00dc*/ 	.word	0x000058a0


	//----- nvinfo : EIATTR_MBARRIER_INSTR_OFFSETS
	.align		4
.L_45:
        /*00e0*/ 	.byte	0x04, 0x39
        /*00e2*/ 	.short	(.L_47 - .L_46)


	//   ....[0]....
.L_46:
        /*00e4*/ 	.word	0x000005b0
        /*00e8*/ 	.word	0x000000ff
        /*00ec*/ 	.word	0x00000000
        /*00f0*/ 	.short	0x0100
        /*00f2*/ 	.byte	0x05
	.zero		1


	//   ....[1]....
        /*00f4*/ 	.word	0x000005c0
        /*00f8*/ 	.word	0x000000ff
        /*00fc*/ 	.word	0x00000040
        /*0100*/ 	.short	0x0100
        /*0102*/ 	.byte	0x05
	.zero		1


	//   ....[2]....
        /*0104*/ 	.word	0x000005d0
        /*0108*/ 	.word	0x000000ff
        /*010c*/ 	.word	0x00000008
        /*0110*/ 	.short	0x0100
        /*0112*/ 	.byte	0x05
	.zero		1


	//   ....[3]....
        /*0114*/ 	.word	0x000005e0
        /*0118*/ 	.word	0x000000ff
        /*011c*/ 	.word	0x00000048
        /*0120*/ 	.short	0x0100
        /*0122*/ 	.byte	0x05
	.zero		1


	//   ....[4]....
        /*0124*/ 	.word	0x000005f0
        /*0128*/ 	.word	0x000000ff
        /*012c*/ 	.word	0x00000010
        /*0130*/ 	.short	0x0100
        /*0132*/ 	.byte	0x05
	.zero		1


	//   ....[5]....
        /*0134*/ 	.word	0x00000600
        /*0138*/ 	.word	0x000000ff
        /*013c*/ 	.word	0x00000050
        /*0140*/ 	.short	0x0100
        /*0142*/ 	.byte	0x05
	.zero		1


	//   ....[6]....
        /*0144*/ 	.word	0x00000610
        /*0148*/ 	.word	0x000000ff
        /*014c*/ 	.word	0x00000018
        /*0150*/ 	.short	0x0100
        /*0152*/ 	.byte	0x05
	.zero		1


	//   ....[7]....
        /*0154*/ 	.word	0x00000620
        /*0158*/ 	.word	0x000000ff
        /*015c*/ 	.word	0x00000058
        /*0160*/ 	.short	0x0100
        /*0162*/ 	.byte	0x05
	.zero		1


	//   ....[8]....
        /*0164*/ 	.word	0x00000630
        /*0168*/ 	.word	0x000000ff
        /*016c*/ 	.word	0x00000020
        /*0170*/ 	.short	0x0100
        /*0172*/ 	.byte	0x05
	.zero		1


	//   ....[9]....
        /*0174*/ 	.word	0x00000640
        /*0178*/ 	.word	0x000000ff
        /*017c*/ 	.word	0x00000060
        /*0180*/ 	.short	0x0100
        /*0182*/ 	.byte	0x05
	.zero		1


	//   ....[10]....
        /*0184*/ 	.word	0x00000650
        /*0188*/ 	.word	0x000000ff
        /*018c*/ 	.word	0x00000028
        /*0190*/ 	.short	0x0100
        /*0192*/ 	.byte	0x05
	.zero		1


	//   ....[11]....
        /*0194*/ 	.word	0x00000660
        /*0198*/ 	.word	0x000000ff
        /*019c*/ 	.word	0x00000068
        /*01a0*/ 	.short	0x0100
        /*01a2*/ 	.byte	0x05
	.zero		1


	//   ....[12]....
        /*01a4*/ 	.word	0x00000670
        /*01a8*/ 	.word	0x000000ff
        /*01ac*/ 	.word	0x00000030
        /*01b0*/ 	.short	0x0100
        /*01b2*/ 	.byte	0x05
	.zero		1


	//   ....[13]....
        /*01b4*/ 	.word	0x00000680
        /*01b8*/ 	.word	0x000000ff
        /*01bc*/ 	.word	0x00000070
        /*01c0*/ 	.short	0x0100
        /*01c2*/ 	.byte	0x05
	.zero		1


	//   ....[14]....
        /*01c4*/ 	.word	0x00000690
        /*01c8*/ 	.word	0x000000ff
        /*01cc*/ 	.word	0x00000038
        /*01d0*/ 	.short	0x0100
        /*01d2*/ 	.byte	0x05
	.zero		1


	//   ....[15]....
        /*01d4*/ 	.word	0x000006a0
        /*01d8*/ 	.word	0x000000ff
        /*01dc*/ 	.word	0x00000078
        /*01e0*/ 	.short	0x0100
        /*01e2*/ 	.byte	0x05
	.zero		1


	//   ....[16]....
        /*01e4*/ 	.word	0x000007d0
        /*01e8*/ 	.word	0x000000ff
        /*01ec*/ 	.word	0x00000080
        /*01f0*/ 	.short	0x0100
        /*01f2*/ 	.byte	0x06
	.zero		1


	//   ....[17]....
        /*01f4*/ 	.word	0x000007e0
        /*01f8*/ 	.word	0x000000ff
        /*01fc*/ 	.word	0x00000088
        /*0200*/ 	.short	0x0100
        /*0202*/ 	.byte	0x06
	.zero		1


	//   ....[18]....
        /*0204*/ 	.word	0x000008d0
        /*0208*/ 	.word	0x000000ff
        /*020c*/ 	.word	0x00000090
        /*0210*/ 	.short	0x0100
        /*0212*/ 	.byte	0x05
	.zero		1


	//   ....[19]....
        /*0214*/ 	.word	0x000008e0
        /*0218*/ 	.word	0x000000ff
        /*021c*/ 	.word	0x00000098
        /*0220*/ 	.short	0x0100
        /*0222*/ 	.byte	0x05
	.zero		1


	//   ....[20]....
        /*0224*/ 	.word	0x00000a20
        /*0228*/ 	.word	0x000000ff
        /*022c*/ 	.word	0x000000a0
        /*0230*/ 	.short	0x0100
        /*0232*/ 	.byte	0x05
	.zero		1


	//   ....[21]....
        /*0234*/ 	.word	0x00000a30
        /*0238*/ 	.word	0x000000ff
        /*023c*/ 	.word	0x000000b0
        /*0240*/ 	.short	0x0100
        /*0242*/ 	.byte	0x05
	.zero		1


	//   ....[22]....
        /*0244*/ 	.word	0x00000a40
        /*0248*/ 	.word	0x000000ff
        /*024c*/ 	.word	0x000000a8
        /*0250*/ 	.short	0x0100
        /*0252*/ 	.byte	0x05
	.zero		1


	//   ....[23]....
        /*0254*/ 	.word	0x00000a50
        /*0258*/ 	.word	0x000000ff
        /*025c*/ 	.word	0x000000b8
        /*0260*/ 	.short	0x0100
        /*0262*/ 	.byte	0x05
	.zero		1


	//   ....[24]....
        /*0264*/ 	.word	0x00000b80
        /*0268*/ 	.word	0x000000ff
        /*026c*/ 	.word	0x000000c0
        /*0270*/ 	.short	0x0100
        /*0272*/ 	.byte	0x06
	.zero		1


	//   ....[25]....
        /*0274*/ 	.word	0x00000b90
        /*0278*/ 	.word	0x000000ff
        /*027c*/ 	.word	0x000000e0
        /*0280*/ 	.short	0x0100
        /*0282*/ 	.byte	0x06
	.zero		1


	//   ....[26]....
        /*0284*/ 	.word	0x00000ba0
        /*0288*/ 	.word	0x000000ff
        /*028c*/ 	.word	0x000000c8
        /*0290*/ 	.short	0x0100
        /*0292*/ 	.byte	0x06
	.zero		1


	//   ....[27]....
        /*0294*/ 	.word	0x00000bb0
        /*0298*/ 	.word	0x000000ff
        /*029c*/ 	.word	0x000000e8
        /*02a0*/ 	.short	0x0100
        /*02a2*/ 	.byte	0x06
	.zero		1


	//   ....[28]....
        /*02a4*/ 	.word	0x00000bc0
        /*02a8*/ 	.word	0x000000ff
        /*02ac*/ 	.word	0x000000d0
        /*02b0*/ 	.short	0x0100
        /*02b2*/ 	.byte	0x06
	.zero		1


	//   ....[29]....
        /*02b4*/ 	.word	0x00000bd0
        /*02b8*/ 	.word	0x000000ff
        /*02bc*/ 	.word	0x000000f0
        /*02c0*/ 	.short	0x0100
        /*02c2*/ 	.byte	0x06
	.zero		1


	//   ....[30]....
        /*02c4*/ 	.word	0x00000be0
        /*02c8*/ 	.word	0x000000ff
        /*02cc*/ 	.word	0x000000d8
        /*02d0*/ 	.short	0x0100
        /*02d2*/ 	.byte	0x06
	.zero		1


	//   ....[31]....
        /*02d4*/ 	.word	0x00000bf0
        /*02d8*/ 	.word	0x000000ff
        /*02dc*/ 	.word	0x000000f8
        /*02e0*/ 	.short	0x0100
        /*02e2*/ 	.byte	0x06
	.zero		1


	//   ....[32]....
        /*02e4*/ 	.word	0x00000ce0
        /*02e8*/ 	.word	0x000000ff
        /*02ec*/ 	.word	0x00000100
        /*02f0*/ 	.short	0x0100
        /*02f2*/ 	.byte	0x05
	.zero		1


	//   ....[33]....
        /*02f4*/ 	.word	0x00000cf0
        /*02f8*/ 	.word	0x000000ff
        /*02fc*/ 	.word	0x00000110
        /*0300*/ 	.short	0x0100
        /*0302*/ 	.byte	0x05
	.zero		1


	//   ....[34]....
        /*0304*/ 	.word	0x00000d00
        /*0308*/ 	.word	0x000000ff
        /*030c*/ 	.word	0x00000108
        /*0310*/ 	.short	0x0100
        /*0312*/ 	.byte	0x05
	.zero		1


	//   ....[35]....
        /*0314*/ 	.word	0x00000d10
        /*0318*/ 	.word	0x000000ff
        /*031c*/ 	.word	0x00000118
        /*0320*/ 	.short	0x0100
        /*0322*/ 	.byte	0x05
	.zero		1


	//   ....[36]....
        /*0324*/ 	.word	0x000015e0
        /*0328*/ 	.word	0x00000003
        /*032c*/ 	.word	0x00000110
        /*0330*/ 	.short	0x010a
        /*0332*/ 	.byte	0xff
	.zero		1


	//   ....[37]....
        /*0334*/ 	.word	0x00001610
        /*0338*/ 	.word	0x00000003
        /*033c*/ 	.word	0x00000100
        /*0340*/ 	.short	0x0101
        /*0342*/ 	.byte	0xff
	.zero		1


	//   ....[38]....
        /*0344*/ 	.word	0x000016e0
        /*0348*/ 	.word	0x000000ff
        /*034c*/ 	.word	0x00000040
        /*0350*/ 	.short	0x010a
        /*0352*/ 	.byte	0x08
	.zero		1


	//   ....[39]....
        /*0354*/ 	.word	0x00001780
        /*0358*/ 	.word	0x000000ff
        /*035c*/ 	.word	0x00000040
        /*0360*/ 	.short	0x010a
        /*0362*/ 	.byte	0x21
	.zero		1


	//   ....[40]....
        /*0364*/ 	.word	0x000018d0
        /*0368*/ 	.word	0x000000ff
        /*036c*/ 	.word	0x00000040
        /*0370*/ 	.short	0x010a
        /*0372*/ 	.byte	0x08
	.zero		1


	//   ....[41]....
        /*0374*/ 	.word	0x000019e0
        /*0378*/ 	.word	0x000000ff
        /*037c*/ 	.word	0x00000098
        /*0380*/ 	.short	0x0101
        /*0382*/ 	.byte	0x04
	.zero		1


	//   ....[42]....
        /*0384*/ 	.word	0x00001a00
        /*0388*/ 	.word	0x000000ff
        /*038c*/ 	.word	0x00000040
        /*0390*/ 	.short	0x010a
        /*0392*/ 	.byte	0x08
	.zero		1


	//   ....[43]....
        /*0394*/ 	.word	0x00001a80
        /*0398*/ 	.word	0x000000ff
        /*039c*/ 	.word	0x00000040
        /*03a0*/ 	.short	0x010a
        /*03a2*/ 	.byte	0x11
	.zero		1


	//   ....[44]....
        /*03a4*/ 	.word	0x00001bd0
        /*03a8*/ 	.word	0x000000ff
        /*03ac*/ 	.word	0x00000040
        /*03b0*/ 	.short	0x010a
        /*03b2*/ 	.byte	0x08
	.zero		1


	//   ....[45]....
        /*03b4*/ 	.word	0x00001d10
        /*03b8*/ 	.word	0x00000002
        /*03bc*/ 	.word	0x000000a0
        /*03c0*/ 	.short	0x010a
        /*03c2*/ 	.byte	0xff
	.zero		1


	//   ....[46]....
        /*03c4*/ 	.word	0x00001dd0
        /*03c8*/ 	.word	0x00000002
        /*03cc*/ 	.word	0x00000000
        /*03d0*/ 	.short	0x0101
        /*03d2*/ 	.byte	0xff
	.zero		1


	//   ....[47]....
        /*03d4*/ 	.word	0x00002330
        /*03d8*/ 	.word	0x000000ff
        /*03dc*/ 	.word	0x00000000
        /*03e0*/ 	.short	0x010a
        /*03e2*/ 	.byte	0x05
	.zero		1


	//   ....[48]....
        /*03e4*/ 	.word	0x000023c0
        /*03e8*/ 	.word	0x000000ff
        /*03ec*/ 	.word	0x00000000
        /*03f0*/ 	.short	0x010a
        /*03f2*/ 	.byte	0x05
	.zero		1


	//   ....[49]....
        /*03f4*/ 	.word	0x00002450
        /*03f8*/ 	.word	0x000000ff
        /*03fc*/ 	.word	0x00000000
        /*0400*/ 	.short	0x010a
        /*0402*/ 	.byte	0x05
	.zero		1


	//   ....[50]....
        /*0404*/ 	.word	0x000024e0
        /*0408*/ 	.word	0x000000ff
        /*040c*/ 	.word	0x00000000
        /*0410*/ 	.short	0x010a
        /*0412*/ 	.byte	0x05
	.zero		1


	//   ....[51]....
        /*0414*/ 	.word	0x00002570
        /*0418*/ 	.word	0x000000ff
        /*041c*/ 	.word	0x00000000
        /*0420*/ 	.short	0x010a
        /*0422*/ 	.byte	0x05
	.zero		1


	//   ....[52]....
        /*0424*/ 	.word	0x00002600
        /*0428*/ 	.word	0x000000ff
        /*042c*/ 	.word	0x00000000
        /*0430*/ 	.short	0x010a
        /*0432*/ 	.byte	0x05
	.zero		1


	//   ....[53]....
        /*0434*/ 	.word	0x00002690
        /*0438*/ 	.word	0x000000ff
        /*043c*/ 	.word	0x00000000
        /*0440*/ 	.short	0x010a
        /*0442*/ 	.byte	0x05
	.zero		1


	//   ....[54]....
        /*0444*/ 	.word	0x00002730
        /*0448*/ 	.word	0x00000000
        /*044c*/ 	.word	0x00000000
        /*0450*/ 	.short	0x010a
        /*0452*/ 	.byte	0xff
	.zero		1


	//   ....[55]....
        /*0454*/ 	.word	0x00002850
        /*0458*/ 	.word	0x00000000
        /*045c*/ 	.word	0x00000100
        /*0460*/ 	.short	0x010a
        /*0462*/ 	.byte	0xff
	.zero		1


	//   ....[56]....
        /*0464*/ 	.word	0x000028b0
        /*0468*/ 	.word	0x00000004
        /*046c*/ 	.word	0x00000000
        /*0470*/ 	.short	0x0101
        /*0472*/ 	.byte	0xff
	.zero		1


	//   ....[57]....
        /*0474*/ 	.word	0x000028d0
        /*0478*/ 	.word	0x000000ff
        /*047c*/ 	.word	0x000000b0
        /*0480*/ 	.short	0x010a
        /*0482*/ 	.byte	0x05
	.zero		1


	//   ....[58]....
        /*0484*/ 	.word	0x000029f0
        /*0488*/ 	.word	0x00000000
        /*048c*/ 	.word	0x000000a0
        /*0490*/ 	.short	0x010a
        /*0492*/ 	.byte	0xff
	.zero		1


	//   ....[59]....
        /*0494*/ 	.word	0x00002b00
        /*0498*/ 	.word	0x00000000
        /*049c*/ 	.word	0x00000000
        /*04a0*/ 	.short	0x0101
        /*04a2*/ 	.byte	0xff
	.zero		1


	//   ....[60]....
        /*04a4*/ 	.word	0x00002b90
        /*04a8*/ 	.word	0x000000ff
        /*04ac*/ 	.word	0x000000b0
        /*04b0*/ 	.short	0x0106
        /*04b2*/ 	.byte	0x05
	.zero		1


	//   ....[61]....
        /*04b4*/ 	.word	0x00002bb0
        /*04b8*/ 	.word	0x000000ff
        /*04bc*/ 	.word	0x000000b0
        /*04c0*/ 	.short	0x010a
        /*04c2*/ 	.byte	0x05
	.zero		1


	//   ....[62]....
        /*04c4*/ 	.word	0x00002c40
        /*04c8*/ 	.word	0x000000ff
        /*04cc*/ 	.word	0x000000b0
        /*04d0*/ 	.short	0x0106
        /*04d2*/ 	.byte	0x04
	.zero		1


	//   ....[63]....
        /*04d4*/ 	.word	0x00002c80
        /*04d8*/ 	.word	0x00000000
        /*04dc*/ 	.word	0x000000b0
        /*04e0*/ 	.short	0x010a
        /*04e2*/ 	.byte	0xff
	.zero		1


	//   ....[64]....
        /*04e4*/ 	.word	0x000031b0
        /*04e8*/ 	.word	0x00000000
        /*04ec*/ 	.word	0x000000a0
        /*04f0*/ 	.short	0x010a
        /*04f2*/ 	.byte	0xff
	.zero		1


	//   ....[65]....
        /*04f4*/ 	.word	0x000032c0
        /*04f8*/ 	.word	0x00000003
        /*04fc*/ 	.word	0x00000000
        /*0500*/ 	.short	0x0101
        /*0502*/ 	.byte	0xff
	.zero		1


	//   ....[66]....
        /*0504*/ 	.word	0x000032d0
        /*0508*/ 	.word	0x000000ff
        /*050c*/ 	.word	0x00000000
        /*0510*/ 	.short	0x010a
        /*0512*/ 	.byte	0x06
	.zero		1


	//   ....[67]....
        /*0514*/ 	.word	0x000032f0
        /*0518*/ 	.word	0x000000ff
        /*051c*/ 	.word	0x000000e0
        /*0520*/ 	.short	0x010a
        /*0522*/ 	.byte	0x07
	.zero		1


	//   ....[68]....
        /*0524*/ 	.word	0x000033c0
        /*0528*/ 	.word	0x000000ff
        /*052c*/ 	.word	0x00000000
        /*0530*/ 	.short	0x010a
        /*0532*/ 	.byte	0x06
	.zero		1


	//   ....[69]....
        /*0534*/ 	.word	0x000034f0
        /*0538*/ 	.word	0x000000ff
        /*053c*/ 	.word	0x00000000
        /*0540*/ 	.short	0x010a
        /*0542*/ 	.byte	0x1a
	.zero		1


	//   ....[70]....
        /*0544*/ 	.word	0x00003790
        /*0548*/ 	.word	0x000000ff
        /*054c*/ 	.word	0x00000000
        /*0550*/ 	.short	0x010a
        /*0552*/ 	.byte	0x06
	.zero		1


	//   ....[71]....
        /*0554*/ 	.word	0x00003820
        /*0558*/ 	.word	0x000000ff
        /*055c*/ 	.word	0x00000000
        /*0560*/ 	.short	0x010a
        /*0562*/ 	.byte	0x06
	.zero		1


	//   ....[72]....
        /*0564*/ 	.word	0x000038b0
        /*0568*/ 	.word	0x000000ff
        /*056c*/ 	.word	0x00000000
        /*0570*/ 	.short	0x010a
        /*0572*/ 	.byte	0x06
	.zero		1


	//   ....[73]....
        /*0574*/ 	.word	0x00003940
        /*0578*/ 	.word	0x000000ff
        /*057c*/ 	.word	0x00000000
        /*0580*/ 	.short	0x010a
        /*0582*/ 	.byte	0x07
	.zero		1


	//   ....[74]....
        /*0584*/ 	.word	0x00003d80
        /*0588*/ 	.word	0x00000000
        /*058c*/ 	.word	0x000000a0
        /*0590*/ 	.short	0x010a
        /*0592*/ 	.byte	0xff
	.zero		1


	//   ....[75]....
        /*0594*/ 	.word	0x00003e70
        /*0598*/ 	.word	0x00000000
        /*059c*/ 	.word	0x00000000
        /*05a0*/ 	.short	0x0101
        /*05a2*/ 	.byte	0xff
	.zero		1


	//   ....[76]....
        /*05a4*/ 	.word	0x00004190
        /*05a8*/ 	.word	0x000000ff
        /*05ac*/ 	.word	0x00000098
        /*05b0*/ 	.short	0x010a
        /*05b2*/ 	.byte	0x06
	.zero		1


	//   ....[77]....
        /*05b4*/ 	.word	0x00004310
        /*05b8*/ 	.word	0x000000ff
        /*05bc*/ 	.word	0x00000088
        /*05c0*/ 	.short	0x010a
        /*05c2*/ 	.byte	0x06
	.zero		1


	//   ....[78]....
        /*05c4*/ 	.word	0x00004640
        /*05c8*/ 	.word	0x000000ff
        /*05cc*/ 	.word	0x00000080
        /*05d0*/ 	.short	0x010b
        /*05d2*/ 	.byte	0x06
	.zero		1


	//   ....[79]....
        /*05d4*/ 	.word	0x00004660
        /*05d8*/ 	.word	0x000000ff
        /*05dc*/ 	.word	0x00000000
        /*05e0*/ 	.short	0x0101
        /*05e2*/ 	.byte	0x25
	.zero		1


	//   ....[80]....
        /*05e4*/ 	.word	0x000046a0
        /*05e8*/ 	.word	0x00000000
        /*05ec*/ 	.word	0x00000088
        /*05f0*/ 	.short	0x010a
        /*05f2*/ 	.byte	0xff
	.zero		1


	//   ....[81]....
        /*05f4*/ 	.word	0x000049d0
        /*05f8*/ 	.word	0x00000000
        /*05fc*/ 	.word	0x000000a0
        /*0600*/ 	.short	0x010a
        /*0602*/ 	.byte	0xff
	.zero		1


	//   ....[82]....
        /*0604*/ 	.word	0x00004ae0
        /*0608*/ 	.word	0x00000000
        /*060c*/ 	.word	0x00000000
        /*0610*/ 	.short	0x0101
        /*0612*/ 	.byte	0xff
	.zero		1


	//   ....[83]....
        /*0614*/ 	.word	0x00005480
        /*0618*/ 	.word	0x000000ff
        /*061c*/ 	.word	0x00000080
        /*0620*/ 	.short	0x010a
        /*0622*/ 	.byte	0x2b
	.zero		1


	//   ....[84]....
        /*0624*/ 	.word	0x00005490
        /*0628*/ 	.word	0x0000009c
        /*062c*/ 	.word	0x000000c0
        /*0630*/ 	.short	0x010a
        /*0632*/ 	.byte	0xff
	.zero		1


	//   ....[85]....
        /*0634*/ 	.word	0x00005620
        /*0638*/ 	.word	0x000000ff
        /*063c*/ 	.word	0x00000080
        /*0640*/ 	.short	0x010a
        /*0642*/ 	.byte	0x2b
	.zero		1


	//   ....[86]....
        /*0644*/ 	.word	0x00005720
        /*0648*/ 	.word	0x000000ff
        /*064c*/ 	.word	0x00000000
        /*0650*/ 	.short	0x0101
        /*0652*/ 	.byte	0x04
	.zero		1


	//   ....[87]....
        /*0654*/ 	.word	0x00005780
        /*0658*/ 	.word	0x0000009c
        /*065c*/ 	.word	0x000000c0
        /*0660*/ 	.short	0x010a
        /*0662*/ 	.byte	0xff
	.zero		1


	//   ....[88]....
        /*0664*/ 	.word	0x00005b40
        /*0668*/ 	.word	0x000000ff
        /*066c*/ 	.word	0x00000000
        /*0670*/ 	.short	0x0101
        /*0672*/ 	.byte	0x05
	.zero		1


	//   ....[89]....
        /*0674*/ 	.word	0x00006bf0
        /*0678*/ 	.word	0x00000003
        /*067c*/ 	.word	0x00000110
        /*0680*/ 	.short	0x010a
        /*0682*/ 	.byte	0xff
	.zero		1


	//   ....[90]....
        /*0684*/ 	.word	0x00006c50
        /*0688*/ 	.word	0x00000002
        /*068c*/ 	.word	0x00000040
        /*0690*/ 	.short	0x010a
        /*0692*/ 	.byte	0xff
	.zero		1


	//   ....[91]....
        /*0694*/ 	.word	0x00006cb0
        /*0698*/ 	.word	0x00000002
        /*069c*/ 	.word	0x00000040
        /*06a0*/ 	.short	0x010a
        /*06a2*/ 	.byte	0xff
	.zero		1


	//   ....[92]....
        /*06a4*/ 	.word	0x00006d00
        /*06a8*/ 	.word	0x00000002
        /*06ac*/ 	.word	0x000000a0
        /*06b0*/ 	.short	0x010a
        /*06b2*/ 	.byte	0xff
	.zero		1


	//   ....[93]....
        /*06b4*/ 	.word	0x00006d60
        /*06b8*/ 	.word	0x00000000
        /*06bc*/ 	.word	0x00000000
        /*06c0*/ 	.short	0x010a
        /*06c2*/ 	.byte	0xff
	.zero		1


	//   ....[94]....
        /*06c4*/ 	.word	0x00006dc0
        /*06c8*/ 	.word	0x00000000
        /*06cc*/ 	.word	0x00000000
        /*06d0*/ 	.short	0x010a
        /*06d2*/ 	.byte	0xff
	.zero		1


	//   ....[95]....
        /*06d4*/ 	.word	0x00006e20
        /*06d8*/ 	.word	0x00000000
        /*06dc*/ 	.word	0x00000000
        /*06e0*/ 	.short	0x010a
        /*06e2*/ 	.byte	0xff
	.zero		1


	//   ....[96]....
        /*06e4*/ 	.word	0x00006e80
        /*06e8*/ 	.word	0x00000000
        /*06ec*/ 	.word	0x00000000
        /*06f0*/ 	.short	0x010a
        /*06f2*/ 	.byte	0xff
	.zero		1


	//   ....[97]....
        /*06f4*/ 	.word	0x00006ee0
        /*06f8*/ 	.word	0x00000000
        /*06fc*/ 	.word	0x00000000
        /*0700*/ 	.short	0x010a
        /*0702*/ 	.byte	0xff
	.zero		1


	//   ....[98]....
        /*0704*/ 	.word	0x00006f40
        /*0708*/ 	.word	0x00000000
        /*070c*/ 	.word	0x00000000
        /*0710*/ 	.short	0x010a
        /*0712*/ 	.byte	0xff
	.zero		1


	//   ....[99]....
        /*0714*/ 	.word	0x00006fa0
        /*0718*/ 	.word	0x00000000
        /*071c*/ 	.word	0x00000000
        /*0720*/ 	.short	0x010a
        /*0722*/ 	.byte	0xff
	.zero		1


	//   ....[100]....
        /*0724*/ 	.word	0x00006ff0
        /*0728*/ 	.word	0x00000000
        /*072c*/ 	.word	0x00000100
        /*0730*/ 	.short	0x010a
        /*0732*/ 	.byte	0xff
	.zero		1


	//   ....[101]....
        /*0734*/ 	.word	0x00007050
        /*0738*/ 	.word	0x00000000
        /*073c*/ 	.word	0x000000b0
        /*0740*/ 	.short	0x010a
        /*0742*/ 	.byte	0xff
	.zero		1


	//   ....[102]....
        /*0744*/ 	.word	0x000070a0
        /*0748*/ 	.word	0x00000000
        /*074c*/ 	.word	0x000000a0
        /*0750*/ 	.short	0x010a
        /*0752*/ 	.byte	0xff
	.zero		1


	//   ....[103]....
        /*0754*/ 	.word	0x00007100
        /*0758*/ 	.word	0x00000000
        /*075c*/ 	.word	0x000000b0
        /*0760*/ 	.short	0x010a
        /*0762*/ 	.byte	0xff
	.zero		1


	//   ....[104]....
        /*0764*/ 	.word	0x00007150
        /*0768*/ 	.word	0x00000000
        /*076c*/ 	.word	0x000000a0
        /*0770*/ 	.short	0x010a
        /*0772*/ 	.byte	0xff
	.zero		1


	//   ....[105]....
        /*0774*/ 	.word	0x000071b0
        /*0778*/ 	.word	0x00000003
        /*077c*/ 	.word	0x000000e0
        /*0780*/ 	.short	0x010a
        /*0782*/ 	.byte	0xff
	.zero		1


	//   ....[106]....
        /*0784*/ 	.word	0x00007210
        /*0788*/ 	.word	0x00000000
        /*078c*/ 	.word	0x00000000
        /*0790*/ 	.short	0x010a
        /*0792*/ 	.byte	0xff
	.zero		1


	//   ....[107]....
        /*0794*/ 	.word	0x00007270
        /*0798*/ 	.word	0x00000000
        /*079c*/ 	.word	0x00000000
        /*07a0*/ 	.short	0x010a
        /*07a2*/ 	.byte	0xff
	.zero		1


	//   ....[108]....
        /*07a4*/ 	.word	0x000072d0
        /*07a8*/ 	.word	0x00000000
        /*07ac*/ 	.word	0x00000000
        /*07b0*/ 	.short	0x010a
        /*07b2*/ 	.byte	0xff
	.zero		1


	//   ....[109]....
        /*07b4*/ 	.word	0x00007330
        /*07b8*/ 	.word	0x00000000
        /*07bc*/ 	.word	0x00000000
        /*07c0*/ 	.short	0x010a
        /*07c2*/ 	.byte	0xff
	.zero		1


	//   ....[110]....
        /*07c4*/ 	.word	0x00007390
        /*07c8*/ 	.word	0x00000000
        /*07cc*/ 	.word	0x00000000
        /*07d0*/ 	.short	0x010a
        /*07d2*/ 	.byte	0xff
	.zero		1


	//   ....[111]....
        /*07d4*/ 	.word	0x000073e0
        /*07d8*/ 	.word	0x00000000
        /*07dc*/ 	.word	0x000000a0
        /*07e0*/ 	.short	0x010a
        /*07e2*/ 	.byte	0xff
	.zero		1


	//   ....[112]....
        /*07e4*/ 	.word	0x00007440
        /*07e8*/ 	.word	0x00000000
        /*07ec*/ 	.word	0x00000098
        /*07f0*/ 	.short	0x010a
        /*07f2*/ 	.byte	0xff
	.zero		1


	//   ....[113]....
        /*07f4*/ 	.word	0x000074a0
        /*07f8*/ 	.word	0x00000003
        /*07fc*/ 	.word	0x00000088
        /*0800*/ 	.short	0x010a
        /*0802*/ 	.byte	0xff
	.zero		1


	//   ....[114]....
        /*0804*/ 	.word	0x000074f0
        /*0808*/ 	.word	0x00000000
        /*080c*/ 	.word	0x000000a0
        /*0810*/ 	.short	0x010a
        /*0812*/ 	.byte	0xff
	.zero		1


	//   ....[115]....
        /*0814*/ 	.word	0x00007550
        /*0818*/ 	.word	0x00000000
        /*081c*/ 	.word	0x00000080
        /*0820*/ 	.short	0x010a
        /*0822*/ 	.byte	0xff
	.zero		1


	//   ....[116]....
        /*0824*/ 	.word	0x000075a0
        /*0828*/ 	.word	0x0000009c
        /*082c*/ 	.word	0x000000c0
        /*0830*/ 	.short	0x010a
        /*0832*/ 	.byte	0xff
	.zero		1


	//----- nvinfo : EIATTR_NUM_MBARRIERS
	.align		4
.L_47:
        /*0834*/ 	.byte	0x03, 0x38
        /*0836*/ 	.short	0x0024


	//----- nvinfo : EIATTR_EXIT_INSTR_OFFSETS
	.align		4
        /*0838*/ 	.byte	0x04, 0x1c
        /*083a*/ 	.short	(.L_49 - .L_48)


	//   ....[0]....
.L_48:
        /*083c*/ 	.word	0x00002760


	//   ....[1]....
        /*0840*/ 	.word	0x00002c50


	//   ....[2]....
        /*0844*/ 	.word	0x00002cb0


	//   ....[3]....
        /*0848*/ 	.word	0x00003ba0


	//   ....[4]....
        /*084c*/ 	.word	0x000046d0


	//   ....[5]....
        /*0850*/ 	.word	0x00004710


	//   ....[6]....
        /*0854*/ 	.word	0x00006be0


	//----- nvinfo : EIATTR_MAX_THREADS
	.align		4
.L_49:
        /*0858*/ 	.byte	0x04, 0x05
        /*085a*/ 	.short	(.L_51 - .L_50)
.L_50:
        /*085c*/ 	.word	0x00000100
        /*0860*/ 	.word	0x00000001
        /*0864*/ 	.word	0x00000001


	//----- nvinfo : EIATTR_CRS_STACK_SIZE
	.align		4
.L_51:
        /*0868*/ 	.byte	0x04, 0x1e
        /*086a*/ 	.short	(.L_53 - .L_52)
.L_52:
        /*086c*/ 	.word	0x00000000


	//----- nvinfo : EIATTR_CBANK_PARAM_SIZE
	.align		4
.L_53:
        /*0870*/ 	.byte	0x03, 0x19
        /*0872*/ 	.short	0x0800


	//----- nvinfo : EIATTR_PARAM_CBANK
	.align		4
        /*0874*/ 	.byte	0x04, 0x0a
        /*0876*/ 	.short	(.L_55 - .L_54)
	.align		4
.L_54:
        /*0878*/ 	.word	index@(.nv.constant0._ZN7cutlass13device_kernelINS_4gemm6kernel13GemmUniversalIN4cute5tupleIJiiiiEEENS1_10collective13CollectiveMmaINS1_35MainloopSm100TmaUmmaWarpSpecializedILi8ELi2ELi4ENS5_IJNS4_1CILi1EEESB_SB_EEEEENS5_IJNSA_ILi128EEENSA_ILi64EEESE_EEENS_12float_e4m3_tENS5_IJlSB_lEEESH_NS5_IJSB_llEEENS4_8TiledMMAINS4_8MMA_AtomIJNS4_10MMA_TraitsINS4_19SM100_MMA_F8F6F4_SSEJSH_SH_fSE_SF_NS4_17integral_constantINS4_4UMMA5MajorELSQ_0EEENSO_ISQ_LSQ_1EEENSO_INSP_7ScaleInELST_0EEESU_EEEEEENS4_6LayoutISC_NS5_IJNSA_ILi0EEESY_SY_EEEEENS5_IJNS4_10UnderscoreES11_S11_EEEEENS4_13SM90_TMA_LOADENS4_14ComposedLayoutINS4_7SwizzleILi3ELi4ELi3EEENS4_18smem_ptr_flag_bitsILi8EEENSX_INS5_IJNSA_ILi8EEESE_EEENS5_IJSE_SB_EEEEEEEvNS4_8identityES14_NS15_INS16_ILi2ELi4ELi3EEES19_NSX_INS5_IJSF_S1A_EEENS5_IJSB_SF_EEEEEEEvS1F_EENS_8epilogue10collective18CollectiveEpilogueINS1M_23Sm100TmaWarpSpecializedILi1ELi1ELi64ELb0ELb0EEEJSG_NS5_IJNSX_ISE_SB_EENSX_ISF_SB_EEEEESH_SI_SH_SI_NS1M_6fusion15FusionCallbacksIS1Q_NS1U_17LinearCombinationISH_fSH_fLNS_15FloatRoundStyleE2EEESG_S1T_JEEENS4_5SM1004TMEM4LOAD26SM100_TMEM_LOAD_32dp32b64xES14_NS15_IS1G_S19_NSX_INS5_IJS1A_SF_EEENS5_IJSF_SB_EEEEEEENS4_39AutoVectorizingCopyWithAssumedAlignmentILi128EEENS4_14SM90_TMA_STOREES27_S29_S29_EEEvvEEEEvNT_6ParamsE)
        /*087c*/ 	.short	0x0380
        /*087e*/ 	.short	0x0800


	//----- nvinfo : EIATTR_SW_WAR
	.align		4
.L_55:
        /*0880*/ 	.byte	0x04, 0x36
        /*0882*/ 	.short	(.L_57 - .L_56)
.L_56:
        /*0884*/ 	.word	0x00000008
.L_57:


//--------------------- .nv.callgraph             --------------------------
	.section	.nv.callgraph,"",@"SHT_CUDA_CALLGRAPH"
	.align	4
	.sectionentsize	8
	.align		4
        /*0000*/ 	.word	0x00000000
	.align		4
        /*0004*/ 	.word	0xffffffff
	.align		4
        /*0008*/ 	.word	index@(_ZN7cutlass13device_kernelINS_4gemm6kernel13GemmUniversalIN4cute5tupleIJiiiiEEENS1_10collective13CollectiveMmaINS1_35MainloopSm100TmaUmmaWarpSpecializedILi8ELi2ELi4ENS5_IJNS4_1CILi1EEESB_SB_EEEEENS5_IJNSA_ILi128EEENSA_ILi64EEESE_EEENS_12float_e4m3_tENS5_IJlSB_lEEESH_NS5_IJSB_llEEENS4_8TiledMMAINS4_8MMA_AtomIJNS4_10MMA_TraitsINS4_19SM100_MMA_F8F6F4_SSEJSH_SH_fSE_SF_NS4_17integral_constantINS4_4UMMA5MajorELSQ_0EEENSO_ISQ_LSQ_1EEENSO_INSP_7ScaleInELST_0EEESU_EEEEEENS4_6LayoutISC_NS5_IJNSA_ILi0EEESY_SY_EEEEENS5_IJNS4_10UnderscoreES11_S11_EEEEENS4_13SM90_TMA_LOADENS4_14ComposedLayoutINS4_7SwizzleILi3ELi4ELi3EEENS4_18smem_ptr_flag_bitsILi8EEENSX_INS5_IJNSA_ILi8EEESE_EEENS5_IJSE_SB_EEEEEEEvNS4_8identityES14_NS15_INS16_ILi2ELi4ELi3EEES19_NSX_INS5_IJSF_S1A_EEENS5_IJSB_SF_EEEEEEEvS1F_EENS_8epilogue10collective18CollectiveEpilogueINS1M_23Sm100TmaWarpSpecializedILi1ELi1ELi64ELb0ELb0EEEJSG_NS5_IJNSX_ISE_SB_EENSX_ISF_SB_EEEEESH_SI_SH_SI_NS1M_6fusion15FusionCallbacksIS1Q_NS1U_17LinearCombinationISH_fSH_fLNS_15FloatRoundStyleE2EEESG_S1T_JEEENS4_5SM1004TMEM4LOAD26SM100_TMEM_LOAD_32dp32b64xES14_NS15_IS1G_S19_NSX_INS5_IJS1A_SF_EEENS5_IJSF_SB_EEEEEEENS4_39AutoVectorizingCopyWithAssumedAlignmentILi128EEENS4_14SM90_TMA_STOREES27_S29_S29_EEEvvEEEEvNT_6ParamsE)
	.align		4
        /*000c*/ 	.word	index@(__assertfail)
	.align		4
        /*0010*/ 	.word	0x00000000
	.align		4
        /*0014*/ 	.word	0xfffffffe
	.align		4
        /*0018*/ 	.word	0x00000000
	.align		4
        /*001c*/ 	.word	0xfffffffd
	.align		4
        /*0020*/ 	.word	0x00000000
	.align		4
        /*0024*/ 	.word	0xfffffffc


//--------------------- .nv.constant4             --------------------------
	.section	.nv.constant4,"a",@progbits
	.align	8
	.align		8
.nv.constant4:
        /*0000*/ 	.dword	__assertfail
	.align		8
        /*0008*/ 	.dword	__unnamed_1
	.align		8
        /*0010*/ 	.dword	__unnamed_2
	.align		8
        /*0018*/ 	.dword	_ZN40_INTERNAL_1f0970eb_4_k_cu_45d45d7c_344834cuda3std3__45__cpo5beginE
	.align		8
        /*0020*/ 	.dword	_ZN40_INTERNAL_1f0970eb_4_k_cu_45d45d7c_344834cuda3std3__45__cpo3endE
	.align		8
        /*0028*/ 	.dword	_ZN40_INTERNAL_1f0970eb_4_k_cu_45d45d7c_344834cuda3std3__45__cpo6cbeginE
	.align		8
        /*0030*/ 	.dword	_ZN40_INTERNAL_1f0970eb_4_k_cu_45d45d7c_344834cuda3std3__45__cpo4cendE
	.align		8
        /*0038*/ 	.dword	_ZN40_INTERNAL_1f0970eb_4_k_cu_45d45d7c_344834cuda3std3__442_GLOBAL__N__1f0970eb_4_k_cu_45d45d7c_344836ignoreE
	.align		8
        /*0040*/ 	.dword	_ZN40_INTERNAL_1f0970eb_4_k_cu_45d45d7c_344834cuda3std3__419piecewise_constructE
	.align		8
        /*0048*/ 	.dword	_ZN40_INTERNAL_1f0970eb_4_k_cu_45d45d7c_344834cuda3std3__48in_placeE
	.align		8
        /*0050*/ 	.dword	_ZN40_INTERNAL_1f0970eb_4_k_cu_45d45d7c_344834cuda3std6ranges3__45__cpo4swapE
	.align		8
        /*0058*/ 	.dword	_ZN40_INTERNAL_1f0970eb_4_k_cu_45d45d7c_344834cuda3std6ranges3__45__cpo9iter_moveE
	.align		8
        /*0060*/ 	.dword	_ZN40_INTERNAL_1f0970eb_4_k_cu_45d45d7c_344834cute7productE
	.align		8
        /*0068*/ 	.dword	_ZN40_INTERNAL_1f0970eb_4_k_cu_45d45d7c_344834cute1_E
	.align		8
        /*0070*/ 	.dword	$str$25
	.align		8
        /*0078*/ 	.dword	$str$26
	.align		8
        /*0080*/ 	.dword	$str$27
	.align		8
        /*0088*/ 	.dword	$str$28


//--------------------- .text._ZN7cutlass13device_kernelINS_4gemm6kernel13GemmUniversalIN4cute5tupleIJiiiiEEENS1_10collective13CollectiveMmaINS1_35MainloopSm100TmaUmmaWarpSpecializedILi8ELi2ELi4ENS5_IJNS4_1CILi1EEESB_SB_EEEEENS5_IJNSA_ILi128EEENSA_ILi64EEESE_EEENS_12float_e4m3_tENS5_IJlSB_lEEESH_NS5_IJSB_llEEENS4_8TiledMMAINS4_8MMA_AtomIJNS4_10MMA_TraitsINS4_19SM100_MMA_F8F6F4_SSEJSH_SH_fSE_SF_NS4_17integral_constantINS4_4UMMA5MajorELSQ_0EEENSO_ISQ_LSQ_1EEENSO_INSP_7ScaleInELST_0EEESU_EEEEEENS4_6LayoutISC_NS5_IJNSA_ILi0EEESY_SY_EEEEENS5_IJNS4_10UnderscoreES11_S11_EEEEENS4_13SM90_TMA_LOADENS4_14ComposedLayoutINS4_7SwizzleILi3ELi4ELi3EEENS4_18smem_ptr_flag_bitsILi8EEENSX_INS5_IJNSA_ILi8EEESE_EEENS5_IJSE_SB_EEEEEEEvNS4_8identityES14_NS15_INS16_ILi2ELi4ELi3EEES19_NSX_INS5_IJSF_S1A_EEENS5_IJSB_SF_EEEEEEEvS1F_EENS_8epilogue10collective18CollectiveEpilogueINS1M_23Sm100TmaWarpSpecializedILi1ELi1ELi64ELb0ELb0EEEJSG_NS5_IJNSX_ISE_SB_EENSX_ISF_SB_EEEEESH_SI_SH_SI_NS1M_6fusion15FusionCallbacksIS1Q_NS1U_17LinearCombinationISH_fSH_fLNS_15FloatRoundStyleE2EEESG_S1T_JEEENS4_5SM1004TMEM4LOAD26SM100_TMEM_LOAD_32dp32b64xES14_NS15_IS1G_S19_NSX_INS5_IJS1A_SF_EEENS5_IJSF_SB_EEEEEEENS4_39AutoVectorizingCopyWithAssumedAlignmentILi128EEENS4_14SM90_TMA_STOREES27_S29_S29_EEEvvEEEEvNT_6ParamsE --------------------------
	.section	.text._ZN7cutlass13device_kernelINS_4gemm6kernel13GemmUniversalIN4cute5tupleIJiiiiEEENS1_10collective13CollectiveMmaINS1_35MainloopSm100TmaUmmaWarpSpecializedILi8ELi2ELi4ENS5_IJNS4_1CILi1EEESB_SB_EEEEENS5_IJNSA_ILi128EEENSA_ILi64EEESE_EEENS_12float_e4m3_tENS5_IJlSB_lEEESH_NS5_IJSB_llEEENS4_8TiledMMAINS4_8MMA_AtomIJNS4_10MMA_TraitsINS4_19SM100_MMA_F8F6F4_SSEJSH_SH_fSE_SF_NS4_17integral_constantINS4_4UMMA5MajorELSQ_0EEENSO_ISQ_LSQ_1EEENSO_INSP_7ScaleInELST_0EEESU_EEEEEENS4_6LayoutISC_NS5_IJNSA_ILi0EEESY_SY_EEEEENS5_IJNS4_10UnderscoreES11_S11_EEEEENS4_13SM90_TMA_LOADENS4_14ComposedLayoutINS4_7SwizzleILi3ELi4ELi3EEENS4_18smem_ptr_flag_bitsILi8EEENSX_INS5_IJNSA_ILi8EEESE_EEENS5_IJSE_SB_EEEEEEEvNS4_8identityES14_NS15_INS16_ILi2ELi4ELi3EEES19_NSX_INS5_IJSF_S1A_EEENS5_IJSB_SF_EEEEEEEvS1F_EENS_8epilogue10collective18CollectiveEpilogueINS1M_23Sm100TmaWarpSpecializedILi1ELi1ELi64ELb0ELb0EEEJSG_NS5_IJNSX_ISE_SB_EENSX_ISF_SB_EEEEESH_SI_SH_SI_NS1M_6fusion15FusionCallbacksIS1Q_NS1U_17LinearCombinationISH_fSH_fLNS_15FloatRoundStyleE2EEESG_S1T_JEEENS4_5SM1004TMEM4LOAD26SM100_TMEM_LOAD_32dp32b64xES14_NS15_IS1G_S19_NSX_INS5_IJS1A_SF_EEENS5_IJSF_SB_EEEEEEENS4_39AutoVectorizingCopyWithAssumedAlignmentILi128EEENS4_14SM90_TMA_STOREES27_S29_S29_EEEvvEEEEvNT_6ParamsE,"ax",@progbits
	.align	128
.text._ZN7cutlass13device_kernelINS_4gemm6kernel13GemmUniversalIN4cute5tupleIJiiiiEEENS1_10collective13CollectiveMmaINS1_35MainloopSm100TmaUmmaWarpSpecializedILi8ELi2ELi4ENS5_IJNS4_1CILi1EEESB_SB_EEEEENS5_IJNSA_ILi128EEENSA_ILi64EEESE_EEENS_12float_e4m3_tENS5_IJlSB_lEEESH_NS5_IJSB_llEEENS4_8TiledMMAINS4_8MMA_AtomIJNS4_10MMA_TraitsINS4_19SM100_MMA_F8F6F4_SSEJSH_SH_fSE_SF_NS4_17integral_constantINS4_4UMMA5MajorELSQ_0EEENSO_ISQ_LSQ_1EEENSO_INSP_7ScaleInELST_0EEESU_EEEEEENS4_6LayoutISC_NS5_IJNSA_ILi0EEESY_SY_EEEEENS5_IJNS4_10UnderscoreES11_S11_EEEEENS4_13SM90_TMA_LOADENS4_14ComposedLayoutINS4_7SwizzleILi3ELi4ELi3EEENS4_18smem_ptr_flag_bitsILi8EEENSX_INS5_IJNSA_ILi8EEESE_EEENS5_IJSE_SB_EEEEEEEvNS4_8identityES14_NS15_INS16_ILi2ELi4ELi3EEES19_NSX_INS5_IJSF_S1A_EEENS5_IJSB_SF_EEEEEEEvS1F_EENS_8epilogue10collective18CollectiveEpilogueINS1M_23Sm100TmaWarpSpecializedILi1ELi1ELi64ELb0ELb0EEEJSG_NS5_IJNSX_ISE_SB_EENSX_ISF_SB_EEEEESH_SI_SH_SI_NS1M_6fusion15FusionCallbacksIS1Q_NS1U_17LinearCombinationISH_fSH_fLNS_15FloatRoundStyleE2EEESG_S1T_JEEENS4_5SM1004TMEM4LOAD26SM100_TMEM_LOAD_32dp32b64xES14_NS15_IS1G_S19_NSX_INS5_IJS1A_SF_EEENS5_IJSF_SB_EEEEEEENS4_39AutoVectorizingCopyWithAssumedAlignmentILi128EEENS4_14SM90_TMA_STOREES27_S29_S29_EEEvvEEEEvNT_6ParamsE:
        .type           _ZN7cutlass13device_kernelINS_4gemm6kernel13GemmUniversalIN4cute5tupleIJiiiiEEENS1_10collective13CollectiveMmaINS1_35MainloopSm100TmaUmmaWarpSpecializedILi8ELi2ELi4ENS5_IJNS4_1CILi1EEESB_SB_EEEEENS5_IJNSA_ILi128EEENSA_ILi64EEESE_EEENS_12float_e4m3_tENS5_IJlSB_lEEESH_NS5_IJSB_llEEENS4_8TiledMMAINS4_8MMA_AtomIJNS4_10MMA_TraitsINS4_19SM100_MMA_F8F6F4_SSEJSH_SH_fSE_SF_NS4_17integral_constantINS4_4UMMA5MajorELSQ_0EEENSO_ISQ_LSQ_1EEENSO_INSP_7ScaleInELST_0EEESU_EEEEEENS4_6LayoutISC_NS5_IJNSA_ILi0EEESY_SY_EEEEENS5_IJNS4_10UnderscoreES11_S11_EEEEENS4_13SM90_TMA_LOADENS4_14ComposedLayoutINS4_7SwizzleILi3ELi4ELi3EEENS4_18smem_ptr_flag_bitsILi8EEENSX_INS5_IJNSA_ILi8EEESE_EEENS5_IJSE_SB_EEEEEEEvNS4_8identityES14_NS15_INS16_ILi2ELi4ELi3EEES19_NSX_INS5_IJSF_S1A_EEENS5_IJSB_SF_EEEEEEEvS1F_EENS_8epilogue10collective18CollectiveEpilogueINS1M_23Sm100TmaWarpSpecializedILi1ELi1ELi64ELb0ELb0EEEJSG_NS5_IJNSX_ISE_SB_EENSX_ISF_SB_EEEEESH_SI_SH_SI_NS1M_6fusion15FusionCallbacksIS1Q_NS1U_17LinearCombinationISH_fSH_fLNS_15FloatRoundStyleE2EEESG_S1T_JEEENS4_5SM1004TMEM4LOAD26SM100_TMEM_LOAD_32dp32b64xES14_NS15_IS1G_S19_NSX_INS5_IJS1A_SF_EEENS5_IJSF_SB_EEEEEEENS4_39AutoVectorizingCopyWithAssumedAlignmentILi128EEENS4_14SM90_TMA_STOREES27_S29_S29_EEEvvEEEEvNT_6ParamsE,@function
        .size           _ZN7cutlass13device_kernelINS_4gemm6kernel13GemmUniversalIN4cute5tupleIJiiiiEEENS1_10collective13CollectiveMmaINS1_35MainloopSm100TmaUmmaWarpSpecializedILi8ELi2ELi4ENS5_IJNS4_1CILi1EEESB_SB_EEEEENS5_IJNSA_ILi128EEENSA_ILi64EEESE_EEENS_12float_e4m3_tENS5_IJlSB_lEEESH_NS5_IJSB_llEEENS4_8TiledMMAINS4_8MMA_AtomIJNS4_10MMA_TraitsINS4_19SM100_MMA_F8F6F4_SSEJSH_SH_fSE_SF_NS4_17integral_constantINS4_4UMMA5MajorELSQ_0EEENSO_ISQ_LSQ_1EEENSO_INSP_7ScaleInELST_0EEESU_EEEEEENS4_6LayoutISC_NS5_IJNSA_ILi0EEESY_SY_EEEEENS5_IJNS4_10UnderscoreES11_S11_EEEEENS4_13SM90_TMA_LOADENS4_14ComposedLayoutINS4_7SwizzleILi3ELi4ELi3EEENS4_18smem_ptr_flag_bitsILi8EEENSX_INS5_IJNSA_ILi8EEESE_EEENS5_IJSE_SB_EEEEEEEvNS4_8identityES14_NS15_INS16_ILi2ELi4ELi3EEES19_NSX_INS5_IJSF_S1A_EEENS5_IJSB_SF_EEEEEEEvS1F_EENS_8epilogue10collective18CollectiveEpilogueINS1M_23Sm100TmaWarpSpecializedILi1ELi1ELi64ELb0ELb0EEEJSG_NS5_IJNSX_ISE_SB_EENSX_ISF_SB_EEEEESH_SI_SH_SI_NS1M_6fusion15FusionCallbacksIS1Q_NS1U_17LinearCombinationISH_fSH_fLNS_15FloatRoundStyleE2EEESG_S1T_JEEENS4_5SM1004TMEM4LOAD26SM100_TMEM_LOAD_32dp32b64xES14_NS15_IS1G_S19_NSX_INS5_IJS1A_SF_EEENS5_IJSF_SB_EEEEEEENS4_39AutoVectorizingCopyWithAssumedAlignmentILi128EEENS4_14SM90_TMA_STOREES27_S29_S29_EEEvvEEEEvNT_6ParamsE,(.L_x_140 - _ZN7cutlass13device_kernelINS_4gemm6kernel13GemmUniversalIN4cute5tupleIJiiiiEEENS1_10collective13CollectiveMmaINS1_35MainloopSm100TmaUmmaWarpSpecializedILi8ELi2ELi4ENS5_IJNS4_1CILi1EEESB_SB_EEEEENS5_IJNSA_ILi128EEENSA_ILi64EEESE_EEENS_12float_e4m3_tENS5_IJlSB_lEEESH_NS5_IJSB_llEEENS4_8TiledMMAINS4_8MMA_AtomIJNS4_10MMA_TraitsINS4_19SM100_MMA_F8F6F4_SSEJSH_SH_fSE_SF_NS4_17integral_constantINS4_4UMMA5MajorELSQ_0EEENSO_ISQ_LSQ_1EEENSO_INSP_7ScaleInELST_0EEESU_EEEEEENS4_6LayoutISC_NS5_IJNSA_ILi0EEESY_SY_EEEEENS5_IJNS4_10UnderscoreES11_S11_EEEEENS4_13SM90_TMA_LOADENS4_14ComposedLayoutINS4_7SwizzleILi3ELi4ELi3EEENS4_18smem_ptr_flag_bitsILi8EEENSX_INS5_IJNSA_ILi8EEESE_EEENS5_IJSE_SB_EEEEEEEvNS4_8identityES14_NS15_INS16_ILi2ELi4ELi3EEES19_NSX_INS5_IJSF_S1A_EEENS5_IJSB_SF_EEEEEEEvS1F_EENS_8epilogue10collective18CollectiveEpilogueINS1M_23Sm100TmaWarpSpecializedILi1ELi1ELi64ELb0ELb0EEEJSG_NS5_IJNSX_ISE_SB_EENSX_ISF_SB_EEEEESH_SI_SH_SI_NS1M_6fusion15FusionCallbacksIS1Q_NS1U_17LinearCombinationISH_fSH_fLNS_15FloatRoundStyleE2EEESG_S1T_JEEENS4_5SM1004TMEM4LOAD26SM100_TMEM_LOAD_32dp32b64xES14_NS15_IS1G_S19_NSX_INS5_IJS1A_SF_EEENS5_IJSF_SB_EEEEEEENS4_39AutoVectorizingCopyWithAssumedAlignmentILi128EEENS4_14SM90_TMA_STOREES27_S29_S29_EEEvvEEEEvNT_6ParamsE)
        .other          _ZN7cutlass13device_kernelINS_4gemm6kernel13GemmUniversalIN4cute5tupleIJiiiiEEENS1_10collective13CollectiveMmaINS1_35MainloopSm100TmaUmmaWarpSpecializedILi8ELi2ELi4ENS5_IJNS4_1CILi1EEESB_SB_EEEEENS5_IJNSA_ILi128EEENSA_ILi64EEESE_EEENS_12float_e4m3_tENS5_IJlSB_lEEESH_NS5_IJSB_llEEENS4_8TiledMMAINS4_8MMA_AtomIJNS4_10MMA_TraitsINS4_19SM100_MMA_F8F6F4_SSEJSH_SH_fSE_SF_NS4_17integral_constantINS4_4UMMA5MajorELSQ_0EEENSO_ISQ_LSQ_1EEENSO_INSP_7ScaleInELST_0EEESU_EEEEEENS4_6LayoutISC_NS5_IJNSA_ILi0EEESY_SY_EEEEENS5_IJNS4_10UnderscoreES11_S11_EEEEENS4_13SM90_TMA_LOADENS4_14ComposedLayoutINS4_7SwizzleILi3ELi4ELi3EEENS4_18smem_ptr_flag_bitsILi8EEENSX_INS5_IJNSA_ILi8EEESE_EEENS5_IJSE_SB_EEEEEEEvNS4_8identityES14_NS15_INS16_ILi2ELi4ELi3EEES19_NSX_INS5_IJSF_S1A_EEENS5_IJSB_SF_EEEEEEEvS1F_EENS_8epilogue10collective18CollectiveEpilogueINS1M_23Sm100TmaWarpSpecializedILi1ELi1ELi64ELb0ELb0EEEJSG_NS5_IJNSX_ISE_SB_EENSX_ISF_SB_EEEEESH_SI_SH_SI_NS1M_6fusion15FusionCallbacksIS1Q_NS1U_17LinearCombinationISH_fSH_fLNS_15FloatRoundStyleE2EEESG_S1T_JEEENS4_5SM1004TMEM4LOAD26SM100_TMEM_LOAD_32dp32b64xES14_NS15_IS1G_S19_NSX_INS5_IJS1A_SF_EEENS5_IJSF_SB_EEEEEEENS4_39AutoVectorizingCopyWithAssumedAlignmentILi128EEENS4_14SM90_TMA_STOREES27_S29_S29_EEEvvEEEEvNT_6ParamsE,@"STO_CUDA_ENTRY STV_DEFAULT"
_ZN7cutlass13device_kernelINS_4gemm6kernel13GemmUniversalIN4cute5tupleIJiiiiEEENS1_10collective13CollectiveMmaINS1_35MainloopSm100TmaUmmaWarpSpecializedILi8ELi2ELi4ENS5_IJNS4_1CILi1EEESB_SB_EEEEENS5_IJNSA_ILi128EEENSA_ILi64EEESE_EEENS_12float_e4m3_tENS5_IJlSB_lEEESH_NS5_IJSB_llEEENS4_8TiledMMAINS4_8MMA_AtomIJNS4_10MMA_TraitsINS4_19SM100_MMA_F8F6F4_SSEJSH_SH_fSE_SF_NS4_17integral_constantINS4_4UMMA5MajorELSQ_0EEENSO_ISQ_LSQ_1EEENSO_INSP_7ScaleInELST_0EEESU_EEEEEENS4_6LayoutISC_NS5_IJNSA_ILi0EEESY_SY_EEEEENS5_IJNS4_10UnderscoreES11_S11_EEEEENS4_13SM90_TMA_LOADENS4_14ComposedLayoutINS4_7SwizzleILi3ELi4ELi3EEENS4_18smem_ptr_flag_bitsILi8EEENSX_INS5_IJNSA_ILi8EEESE_EEENS5_IJSE_SB_EEEEEEEvNS4_8identityES14_NS15_INS16_ILi2ELi4ELi3EEES19_NSX_INS5_IJSF_S1A_EEENS5_IJSB_SF_EEEEEEEvS1F_EENS_8epilogue10collective18CollectiveEpilogueINS1M_23Sm100TmaWarpSpecializedILi1ELi1ELi64ELb0ELb0EEEJSG_NS5_IJNSX_ISE_SB_EENSX_ISF_SB_EEEEESH_SI_SH_SI_NS1M_6fusion15FusionCallbacksIS1Q_NS1U_17LinearCombinationISH_fSH_fLNS_15FloatRoundStyleE2EEESG_S1T_JEEENS4_5SM1004TMEM4LOAD26SM100_TMEM_LOAD_32dp32b64xES14_NS15_IS1G_S19_NSX_INS5_IJS1A_SF_EEENS5_IJSF_SB_EEEEEEENS4_39AutoVectorizingCopyWithAssumedAlignmentILi128EEENS4_14SM90_TMA_STOREES27_S29_S29_EEEvvEEEEvNT_6ParamsE:
[----:B------:R-:W1:Y:S01]  /*0000*/  LDC R1, c[0x0][0x37c] ;  /* 0x0000df00ff017b82 */ /* 0x000e620000000800 */
[----:B------:R-:W2:Y:S01]  /*0010*/  S2R R166, SR_TID.X ;  /* 0x0000000000a67919 */ /* 0x000ea20000002100 */
[----:B------:R-:W3:Y:S01]  /*0020*/  LDCU.64 UR4, c[0x0][0x890] ;  /* 0x00011200ff0477ac */ /* 0x000ee20008000a00 */
[----:B------:R-:W-:Y:S02]  /*0030*/  PRMT R164, RZ, 0x7610, R164 ;  /* 0x00007610ffa47816 */ /* 0x000fe400000000a4 */
[----:B------:R-:W-:Y:S01]  /*0040*/  ELECT P5, URZ, PT ;  /* 0x0000000000ff782f */ /* 0x000fe200038a0000 */
[----:B------:R-:W4:Y:S01]  /*0050*/  LDCU.64 UR40, c[0x0][0x358] ;  /* 0x00006b00ff2877ac */ /* 0x000f220008000a00 */
[----:B---3--:R-:W-:-:S04]  /*0060*/  UISETP.NE.U32.AND UP0, UPT, UR4, URZ, UPT ;  /* 0x000000ff0400728c */ /* 0x008fc8000bf05070 */
[----:B------:R-:W-:Y:S01]  /*0070*/  UISETP.NE.AND.EX UP0, UPT, UR5, URZ, UPT, UP0 ;  /* 0x000000ff0500728c */ /* 0x000fe2000bf05300 */
[----:B--2---:R-:W-:-:S05]  /*0080*/  SHF.R.U32.HI R169, RZ, 0x5, R166 ;  /* 0x00000005ffa97819 */ /* 0x004fca00000116a6 */
[----:B------:R-:W2:Y:S02]  /*0090*/  SHFL.IDX PT, R0, R169, RZ, 0x1f ;  /* 0x00001fffa9007589 */ /* 0x000ea400000e0000 */
[----:B--2---:R-:W-:Y:S01]  /*00a0*/  R2UR UR8, R0 ;  /* 0x00000000000872ca */ /* 0x004fe200000e0000 */
[----:B-1--4-:R-:W-:-:S14]  /*00b0*/  BRA.U UP0, `(.L_x_0) ;  /* 0x00000001002c7547 */ /* 0x012fdc000b800000 */
[----:B------:R-:W1:Y:S02]  /*00c0*/  LDCU.64 UR6, c[0x0][0x888] ;  /* 0x00011100ff0677ac */ /* 0x000e640008000a00 */
[----:B-1----:R-:W-:-:S04]  /*00d0*/  UISETP.NE.U32.AND UP0, UPT, UR6, URZ, UPT ;  /* 0x000000ff0600728c */ /* 0x002fc8000bf05070 */
[----:B------:R-:W-:-:S09]  /*00e0*/  UISETP.NE.AND.EX UP0, UPT, UR7, URZ, UPT, UP0 ;  /* 0x000000ff0700728c */ /* 0x000fd2000bf05300 */
[----:B------:R-:W-:Y:S05]  /*00f0*/  BRA.U !UP0, `(.L_x_1) ;  /* 0x0000000108107547 */ /* 0x000fea000b800000 */
[----:B------:R-:W1:Y:S02]  /*0100*/  LDC.64 R2, c[0x0][0x888] ;  /* 0x00022200ff027b82 */ /* 0x000e640000000a00 */
[----:B-1----:R1:W5:Y:S01]  /*0110*/  LDG.E R81, desc[UR40][R2.64] ;  /* 0x0000002802517981 */ /* 0x002362000c1e1900 */
[----:B------:R-:W-:Y:S01]  /*0120*/  HFMA2 R164, -RZ, RZ, 0, 5.9604644775390625e-08 ;  /* 0x00000001ffa47431 */ /* 0x000fe200000001ff */
[----:B------:R-:W-:Y:S05]  /*0130*/  BRA `(.L_x_0) ;  /* 0x00000000000c7947 */ /* 0x000fea0003800000 */
.L_x_1:
[----:B------:R-:W1:Y:S01]  /*0140*/  LDCU UR6, c[0x0][0x880] ;  /* 0x00011000ff0677ac */ /* 0x000e620008000800 */
[----:B------:R-:W-:Y:S01]  /*0150*/  HFMA2 R164, -RZ, RZ, 0, 5.9604644775390625e-08 ;  /* 0x00000001ffa47431 */ /* 0x000fe200000001ff */
[----:B-1----:R-:W-:-:S07]  /*0160*/  MOV R81, UR6 ;  /* 0x0000000600517c02 */ /* 0x002fce0008000f00 */
.L_x_0:
[----:B------:R-:W2:Y:S02]  /*0170*/  LDCU.64 UR6, c[0x0][0x8b0] ;  /* 0x00011600ff0677ac */ /* 0x000ea40008000a00 */
[----:B--2---:R-:W-:-:S04]  /*0180*/  UISETP.NE.U32.AND UP0, UPT, UR6, URZ, UPT ;  /* 0x000000ff0600728c */ /* 0x004fc8000bf05070 */
[----:B------:R-:W-:-:S09]  /*0190*/  UISETP.NE.AND.EX UP0, UPT, UR7, URZ, UPT, UP0 ;  /* 0x000000ff0700728c */ /* 0x000fd2000bf05300 */
[----:B------:R-:W-:Y:S05]  /*01a0*/  BRA.U UP0, `(.L_x_2) ;  /* 0x0000000100247547 */ /* 0x000fea000b800000 */
[----:B------:R-:W2:Y:S02]  /*01b0*/  LDCU.64 UR6, c[0x0][0x8a8] ;  /* 0x00011500ff0677ac */ /* 0x000ea40008000a00 */
[----:B--2---:R-:W-:-:S04]  /*01c0*/  UISETP.NE.U32.AND UP0, UPT, UR6, URZ, UPT ;  /* 0x000000ff0600728c */ /* 0x004fc8000bf05070 */
[----:B------:R-:W-:-:S09]  /*01d0*/  UISETP.NE.AND.EX UP0, UPT, UR7, URZ, UPT, UP0 ;  /* 0x000000ff0700728c */ /* 0x000fd2000bf05300 */
[----:B------:R-:W-:Y:S05]  /*01e0*/  BRA.U !UP0, `(.L_x_3) ;  /* 0x00000001080c7547 */ /* 0x000fea000b800000 */
[----:B------:R-:W2:Y:S02]  /*01f0*/  LDC.64 R78, c[0x0][0x8a8] ;  /* 0x00022a00ff4e7b82 */ /* 0x000ea40000000a00 */
[----:B--2---:R2:W5:Y:S01]  /*0200*/  LDG.E R78, desc[UR40][R78.64] ;  /* 0x000000284e4e7981 */ /* 0x004562000c1e1900 */
[----:B------:R-:W-:Y:S05]  /*0210*/  BRA `(.L_x_2) ;  /* 0x0000000000087947 */ /* 0x000fea0003800000 */
.L_x_3:
[----:B------:R-:W2:Y:S02]  /*0220*/  LDCU UR6, c[0x0][0x8a0] ;  /* 0x00011400ff0677ac */ /* 0x000ea40008000800 */
[----:B--2---:R-:W-:Y:S02]  /*0230*/  MOV R78, UR6 ;  /* 0x00000006004e7c02 */ /* 0x004fe40008000f00 */
.L_x_2:
[----:B------:R-:W-:Y:S01]  /*0240*/  IMAD.U32 R0, RZ, RZ, UR8 ;  /* 0x00000008ff007e24 */ /* 0x000fe2000f8e00ff */
[----:B------:R-:W-:Y:S04]  /*0250*/  BSSY.RECONVERGENT B0, `(.L_x_4) ;  /* 0x000000c000007945 */ /* 0x000fe80003800200 */
[C---:B------:R-:W-:Y:S02]  /*0260*/  ISETP.NE.OR P1, PT, R0.reuse, 0x1, !P5 ;  /* 0x000000010000780c */ /* 0x040fe40006f25670 */
[----:B------:R-:W-:-:S11]  /*0270*/  ISETP.NE.OR P0, PT, R0, 0x3, !P5 ;  /* 0x000000030000780c */ /* 0x000fd60006f05670 */
[----:B------:R-:W-:Y:S05]  /*0280*/  @P1 BRA `(.L_x_5) ;  /* 0x0000000000201947 */ /* 0x000fea0003800000 */
[----:B------:R-:W3:Y:S02]  /*0290*/  LDCU.64 UR6, c[0x0][0x348] ;  /* 0x00006900ff0677ac */ /* 0x000ee40008000a00 */
[----:B---3--:R-:W-:Y:S02]  /*02a0*/  UIADD3 UR10, UP1, UPT, UR6, 0x80, URZ ;  /* 0x00000080060a7890 */ /* 0x008fe4000ff3e0ff */
[----:B------:R-:W-:Y:S02]  /*02b0*/  UIADD3 UR6, UP0, UPT, UR6, 0x180, URZ ;  /* 0x0000018006067890 */ /* 0x000fe4000ff1e0ff */
[----:B------:R-:W-:Y:S02]  /*02c0*/  UIADD3.X UR11, UPT, UPT, URZ, UR7, URZ, UP1, !UPT ;  /* 0x00000007ff0b7290 */ /* 0x000fe40008ffe4ff */
[----:B------:R-:W-:-:S07]  /*02d0*/  UIADD3.X UR7, UPT, UPT, URZ, UR7, URZ, UP0, !UPT ;  /* 0x00000007ff077290 */ /* 0x000fce00087fe4ff */
[----:B------:R3:W-:Y:S02]  /*02e0*/  UTMACCTL.PF [UR10] ;  /* 0x000000000a0079b9 */ /* 0x0007e40008040000 */
[----:B------:R3:W-:Y:S02]  /*02f0*/  UTMACCTL.PF [UR6] ;  /* 0x00000000060079b9 */ /* 0x0007e40008040000 */
[----:B---3--:R-:W-:Y:S01]  /*0300*/  NOP ;  /* 0x0000000000007918 */ /* 0x008fe20000000000 */
.L_x_5:
[----:B------:R-:W-:Y:S05]  /*0310*/  BSYNC.RECONVERGENT B0 ;  /* 0x0000000000007941 */ /* 0x000fea0003800200 */
.L_x_4:
[----:B------:R-:W-:Y:S04]  /*0320*/  BSSY.RECONVERGENT B0, `(.L_x_6) ;  /* 0x000000a000007945 */ /* 0x000fe80003800200 */
        /* <DEDUP_REMOVED lines=9> */
.L_x_7:
[----:B------:R-:W-:Y:S05]  /*03c0*/  BSYNC.RECONVERGENT B0 ;  /* 0x0000000000007941 */ /* 0x000fea0003800200 */
.L_x_6:
[----:B------:R-:W3:Y:S01]  /*03d0*/  LDCU.64 UR6, c[0x0][0x888] ;  /* 0x00011100ff0677ac */ /* 0x000ee20008000a00 */
[----:B------:R-:W-:Y:S02]  /*03e0*/  UISETP.EQ.U32.AND UP1, UPT, UR4, URZ, UPT ;  /* 0x000000ff0400728c */ /* 0x000fe4000bf22070 */
[----:B------:R-:W-:Y:S02]  /*03f0*/  UPLOP3.LUT UP2, UPT, UPT, UPT, UPT, 0x80, 0x8 ;  /* 0x000000000008789c */ /* 0x000fe40003f4f070 */
[----:B---3--:R-:W-:-:S04]  /*0400*/  UISETP.NE.U32.AND UP0, UPT, UR6, URZ, UPT ;  /* 0x000000ff0600728c */ /* 0x008fc8000bf05070 */
[----:B------:R-:W-:-:S04]  /*0410*/  UISETP.NE.AND.EX UP0, UPT, UR7, URZ, UPT, UP0 ;  /* 0x000000ff0700728c */ /* 0x000fc8000bf05300 */
[----:B------:R-:W-:-:S04]  /*0420*/  UISETP.EQ.OR.EX UP3, UPT, UR5, URZ, !UP0, UP1 ;  /* 0x000000ff0500728c */ /* 0x000fc8000c762710 */
[----:B------:R-:W-:-:S05]  /*0430*/  UP2UR UR44, UPR, URZ, 0x8 ;  /* 0x00000008ff2c7883 */ /* 0x000fca0008000000 */
[----:B------:R-:W-:Y:S07]  /*0440*/  BRA.U !UP3, `(.L_x_8) ;  /* 0x000000010b207547 */ /* 0x000fee000b800000 */
[----:B------:R-:W-:Y:S01]  /*0450*/  UISETP.NE.U32.AND UP2, UPT, UR4, URZ, UPT ;  /* 0x000000ff0400728c */ /* 0x000fe2000bf45070 */
[----:B-----5:R-:W-:Y:S01]  /*0460*/  FSETP.NEU.AND P0, PT, R81, RZ, PT ;  /* 0x000000ff5100720b */ /* 0x020fe20003f0d000 */
[----:B------:R-:W-:Y:S02]  /*0470*/  USEL UR4, URZ, 0xffffffff, UP0 ;  /* 0xffffffffff047887 */ /* 0x000fe40008000000 */
[----:B------:R-:W-:-:S10]  /*0480*/  UISETP.NE.AND.EX UP2, UPT, UR5, URZ, UPT, UP2 ;  /* 0x000000ff0500728c */ /* 0x000fd4000bf45320 */
[----:B------:R-:W-:Y:S01]  /*0490*/  VOTEU.ANY UP1, P0 ;  /* 0x0000000000ff7886 */ /* 0x000fe20000020100 */
[----:B------:R-:W-:-:S04]  /*04a0*/  @!UP2 USEL UR4, URZ, 0xffffffff, UP1 ;  /* 0xffffffffff04a887 */ /* 0x000fc80008800000 */
[----:B------:R-:W-:-:S04]  /*04b0*/  ULOP3.LUT UR4, UR4, 0x1, URZ, 0xc0, !UPT ;  /* 0x0000000104047892 */ /* 0x000fc8000f8ec0ff */
[----:B------:R-:W-:-:S11]  /*04c0*/  UISETP.NE.U32.AND UP2, UPT, UR4, 0x1, UPT ;  /* 0x000000010400788c */ /* 0x000fd6000bf45070 */
.L_x_8:
[----:B-1----:R-:W1:Y:S01]  /*04d0*/  SHFL.IDX PT, R2, R169, RZ, 0x1f ;  /* 0x00001fffa9027589 */ /* 0x002e6200000e0000 */
[----:B------:R-:W-:-:S04]  /*04e0*/  UISETP.NE.AND UP1, UPT, UR8, 0x2, UPT ;  /* 0x000000020800788c */ /* 0x000fc8000bf25270 */
[----:B------:R-:W-:Y:S01]  /*04f0*/  USEL UR13, URZ, 0x1, UP1 ;  /* 0x00000001ff0d7887 */ /* 0x000fe20008800000 */
[----:B-1----:R-:W-:-:S13]  /*0500*/  ISETP.NE.AND P0, PT, R2, RZ, PT ;  /* 0x000000ff0200720c */ /* 0x002fda0003f05270 */
[----:B------:R-:W-:Y:S05]  /*0510*/  @P0 BRA `(.L_x_9) ;  /* 0x0000000000680947 */ /* 0x000fea0003800000 */
[----:B------:R-:W1:Y:S01]  /*0520*/  S2UR UR5, SR_CgaCtaId ;  /* 0x00000000000579c3 */ /* 0x000e620000008800 */
[----:B------:R-:W-:Y:S01]  /*0530*/  UMOV UR6, 0x400 ;  /* 0x0000040000067882 */ /* 0x000fe20000000000 */
[----:B------:R-:W-:Y:S01]  /*0540*/  UMOV UR4, 0x1 ;  /* 0x0000000100047882 */ /* 0x000fe20000000000 */
[----:B------:R-:W-:Y:S01]  /*0550*/  ELECT P0, URZ, PT ;  /* 0x0000000000ff782f */ /* 0x000fe20003800000 */
[----:B-1----:R-:W-:Y:S02]  /*0560*/  ULEA UR5, UR5, UR6, 0x18 ;  /* 0x0000000605057291 */ /* 0x002fe4000f8ec0ff */
[----:B------:R-:W-:-:S04]  /*0570*/  UIADD3 UR6, UPT, UPT, -UR4, 0x100000, URZ ;  /* 0x0010000004067890 */ /* 0x000fc8000fffe1ff */
[----:B------:R-:W-:Y:S02]  /*0580*/  USHF.L.U32 UR7, UR6, 0xb, URZ ;  /* 0x0000000b06077899 */ /* 0x000fe400080006ff */
[----:B------:R-:W-:Y:S01]  /*0590*/  USHF.L.U32 UR6, UR6, 0x1, URZ ;  /* 0x0000000106067899 */ /* 0x000fe200080006ff */
[----:B------:R-:W1:Y:S11]  /*05a0*/  FENCE.VIEW.ASYNC.S ;  /* 0x00000000000073c6 */ /* 0x000e760000000000 */
[----:B-1----:R1:W3:Y:S01]  /*05b0*/  SYNCS.EXCH.64 URZ, [UR5], UR6 ;  /* 0x0000000605ff75b2 */ /* 0x0022e20008000100 */
[----:B------:R1:W4:Y:S01]  /*05c0*/  SYNCS.EXCH.64 URZ, [UR5+0x40], UR6 ;  /* 0x0000400605ff75b2 */ /* 0x0003220008000100 */
[----:B------:R1:W1:Y:S01]  /*05d0*/  SYNCS.EXCH.64 URZ, [UR5+0x8], UR6 ;  /* 0x0000080605ff75b2 */ /* 0x0002620008000100 */
        /* <DEDUP_REMOVED lines=13> */
[----:B------:R-:W-:Y:S01]  /*06b0*/  NOP ;  /* 0x0000000000007918 */ /* 0x000fe20000000000 */
.L_x_9:
[----:B------:R-:W2:Y:S01]  /*06c0*/  SHFL.IDX PT, R2, R169, RZ, 0x1f ;  /* 0x00001fffa9027589 */ /* 0x000ea200000e0000 */
[----:B------:R-:W-:Y:S01]  /*06d0*/  NOP ;  /* 0x0000000000007918 */ /* 0x000fe20000000000 */
[----:B--2---:R-:W-:-:S13]  /*06e0*/  ISETP.NE.AND P0, PT, R2, 0x1, PT ;  /* 0x000000010200780c */ /* 0x004fda0003f05270 */
[----:B------:R-:W-:Y:S05]  /*06f0*/  @P0 BRA `(.L_x_10) ;  /* 0x0000000000400947 */ /* 0x000fea0003800000 */
[----:B-1----:R-:W1:Y:S01]  /*0700*/  S2UR UR6, SR_CgaCtaId ;  /* 0x00000000000679c3 */ /* 0x002e620000008800 */
[----:B------:R-:W-:Y:S01]  /*0710*/  UMOV UR7, 0x400 ;  /* 0x0000040000077882 */ /* 0x000fe20000000000 */
[----:B------:R-:W-:Y:S01]  /*0720*/  UMOV UR5, 0x20 ;  /* 0x0000002000057882 */ /* 0x000fe20000000000 */
[----:B------:R-:W-:Y:S01]  /*0730*/  UMOV UR4, 0x80 ;  /* 0x0000008000047882 */ /* 0x000fe20000000000 */
[----:B------:R-:W-:-:S04]  /*0740*/  UIADD3 UR10, UPT, UPT, -UR5, 0x100000, URZ ;  /* 0x00100000050a7890 */ /* 0x000fc8000fffe1ff */
[----:B------:R-:W-:Y:S02]  /*0750*/  USHF.L.U32 UR11, UR10, 0xb, URZ ;  /* 0x0000000b0a0b7899 */ /* 0x000fe400080006ff */
[----:B------:R-:W-:Y:S02]  /*0760*/  USHF.L.U32 UR10, UR10, 0x1, URZ ;  /* 0x000000010a0a7899 */ /* 0x000fe400080006ff */
[----:B------:R-:W-:-:S04]  /*0770*/  UIADD3 UR4, UPT, UPT, -UR4, 0x100000, URZ ;  /* 0x0010000004047890 */ /* 0x000fc8000fffe1ff */
[----:B------:R-:W-:Y:S02]  /*0780*/  USHF.L.U32 UR5, UR4, 0xb, URZ ;  /* 0x0000000b04057899 */ /* 0x000fe400080006ff */
[----:B------:R-:W-:Y:S01]  /*0790*/  USHF.L.U32 UR4, UR4, 0x1, URZ ;  /* 0x0000000104047899 */ /* 0x000fe200080006ff */
[----:B------:R-:W-:Y:S01]  /*07a0*/  ELECT P0, URZ, PT ;  /* 0x0000000000ff782f */ /* 0x000fe20003800000 */
[----:B-1----:R-:W-:Y:S01]  /*07b0*/  ULEA UR6, UR6, UR7, 0x18 ;  /* 0x0000000706067291 */ /* 0x002fe2000f8ec0ff */
[----:B------:R-:W1:Y:S11]  /*07c0*/  FENCE.VIEW.ASYNC.S ;  /* 0x00000000000073c6 */ /* 0x000e760000000000 */
[----:B-1----:R2:W1:Y:S01]  /*07d0*/  SYNCS.EXCH.64 URZ, [UR6+0x80], UR10 ;  /* 0x0000800a06ff75b2 */ /* 0x0024620008000100 */
[----:B------:R2:W1:Y:S02]  /*07e0*/  SYNCS.EXCH.64 URZ, [UR6+0x88], UR4 ;  /* 0x0000880406ff75b2 */ /* 0x0004640008000100 */
[----:B--2---:R-:W-:Y:S01]  /*07f0*/  NOP ;  /* 0x0000000000007918 */ /* 0x004fe20000000000 */
.L_x_10:
[----:B------:R-:W2:Y:S01]  /*0800*/  SHFL.IDX PT, R2, R169, RZ, 0x1f ;  /* 0x00001fffa9027589 */ /* 0x000ea200000e0000 */
[----:B------:R-:W-:Y:S01]  /*0810*/  NOP ;  /* 0x0000000000007918 */ /* 0x000fe20000000000 */
[----:B--2---:R-:W-:-:S13]  /*0820*/  ISETP.NE.AND P0, PT, R2, 0x3, PT ;  /* 0x000000030200780c */ /* 0x004fda0003f05270 */
[----:B------:R-:W-:Y:S05]  /*0830*/  @P0 BRA `(.L_x_11) ;  /* 0x0000000000300947 */ /* 0x000fea0003800000 */
[----:B-1----:R-:W1:Y:S01]  /*0840*/  S2UR UR5, SR_CgaCtaId ;  /* 0x00000000000579c3 */ /* 0x002e620000008800 */
        /* <DEDUP_REMOVED lines=8> */
[----:B-1----:R2:W1:Y:S01]  /*08d0*/  SYNCS.EXCH.64 URZ, [UR5+0x90], UR6 ;  /* 0x0000900605ff75b2 */ /* 0x0024620008000100 */
[----:B------:R2:W1:Y:S02]  /*08e0*/  SYNCS.EXCH.64 URZ, [UR5+0x98], UR6 ;  /* 0x0000980605ff75b2 */ /* 0x0004640008000100 */
[----:B--2---:R-:W-:Y:S01]  /*08f0*/  NOP ;  /* 0x0000000000007918 */ /* 0x004fe20000000000 */
.L_x_11:
[----:B------:R-:W2:Y:S01]  /*0900*/  SHFL.IDX PT, R2, R169, RZ, 0x1f ;  /* 0x00001fffa9027589 */ /* 0x000ea200000e0000 */
[----:B------:R-:W-:Y:S01]  /*0910*/  NOP ;  /* 0x0000000000007918 */ /* 0x000fe20000000000 */
[----:B--2---:R-:W-:-:S13]  /*0920*/  ISETP.NE.AND P0, PT, R2, 0x4, PT ;  /* 0x000000040200780c */ /* 0x004fda0003f05270 */
[----:B------:R-:W-:Y:S05]  /*0930*/  @P0 BRA `(.L_x_12) ;  /* 0x00000000004c0947 */ /* 0x000fea0003800000 */
[----:B-1----:R-:W1:Y:S01]  /*0940*/  S2UR UR5, SR_CgaCtaId ;  /* 0x00000000000579c3 */ /* 0x002e620000008800 */
[----:B------:R-:W-:Y:S01]  /*0950*/  UMOV UR7, 0x100 ;  /* 0x0000010000077882 */ /* 0x000fe20000000000 */
[----:B------:R-:W-:Y:S01]  /*0960*/  UMOV UR6, 0x400 ;  /* 0x0000040000067882 */ /* 0x000fe20000000000 */
[----:B------:R-:W-:Y:S01]  /*0970*/  USEL UR7, UR7, 0xe0, UP2 ;  /* 0x000000e007077887 */ /* 0x000fe20009000000 */
[----:B------:R-:W-:Y:S01]  /*0980*/  UMOV UR4, 0x1 ;  /* 0x0000000100047882 */ /* 0x000fe20000000000 */
[----:B------:R-:W-:Y:S01]  /*0990*/  ELECT P0, URZ, PT ;  /* 0x0000000000ff782f */ /* 0x000fe20003800000 */
[----:B------:R-:W-:-:S04]  /*09a0*/  UIADD3 UR10, UPT, UPT, -UR4, 0x100000, URZ ;  /* 0x00100000040a7890 */ /* 0x000fc8000fffe1ff */
[----:B------:R-:W-:Y:S02]  /*09b0*/  USHF.L.U32 UR11, UR10, 0xb, URZ ;  /* 0x0000000b0a0b7899 */ /* 0x000fe400080006ff */
[----:B------:R-:W-:Y:S02]  /*09c0*/  USHF.L.U32 UR10, UR10, 0x1, URZ ;  /* 0x000000010a0a7899 */ /* 0x000fe400080006ff */
[----:B-1----:R-:W-:Y:S02]  /*09d0*/  ULEA UR5, UR5, UR6, 0x18 ;  /* 0x0000000605057291 */ /* 0x002fe4000f8ec0ff */
[----:B------:R-:W-:-:S04]  /*09e0*/  UIADD3 UR6, UPT, UPT, -UR7, 0x100000, URZ ;  /* 0x0010000007067890 */ /* 0x000fc8000fffe1ff */
[----:B------:R-:W-:Y:S02]  /*09f0*/  USHF.L.U32 UR7, UR6, 0xb, URZ ;  /* 0x0000000b06077899 */ /* 0x000fe400080006ff */
[----:B------:R-:W-:Y:S01]  /*0a00*/  USHF.L.U32 UR6, UR6, 0x1, URZ ;  /* 0x0000000106067899 */ /* 0x000fe200080006ff */
[----:B------:R-:W1:Y:S03]  /*0a10*/  FENCE.VIEW.ASYNC.S ;  /* 0x00000000000073c6 */ /* 0x000e660000000000 */
[----:B-1----:R2:W1:Y:S08]  /*0a20*/  SYNCS.EXCH.64 URZ, [UR5+0xa0], UR10 ;  /* 0x0000a00a05ff75b2 */ /* 0x0024700008000100 */
[----:B------:R2:W1:Y:S01]  /*0a30*/  SYNCS.EXCH.64 URZ, [UR5+0xb0], UR6 ;  /* 0x0000b00605ff75b2 */ /* 0x0004620008000100 */
[----:B------:R2:W1:Y:S01]  /*0a40*/  SYNCS.EXCH.64 URZ, [UR5+0xa8], UR10 ;  /* 0x0000a80a05ff75b2 */ /* 0x0004620008000100 */
[----:B------:R2:W1:Y:S02]  /*0a50*/  SYNCS.EXCH.64 URZ, [UR5+0xb8], UR6 ;  /* 0x0000b80605ff75b2 */ /* 0x0004640008000100 */
[----:B--2---:R-:W-:Y:S01]  /*0a60*/  NOP ;  /* 0x0000000000007918 */ /* 0x004fe20000000000 */
.L_x_12:
        /* <DEDUP_REMOVED lines=18> */
[----:B------:R2:W1:Y:S01]  /*0b90*/  SYNCS.EXCH.64 URZ, [UR6+0xe0], UR4 ;  /* 0x0000e00406ff75b2 */ /* 0x0004620008000100 */
[----:B------:R2:W1:Y:S01]  /*0ba0*/  SYNCS.EXCH.64 URZ, [UR6+0xc8], UR10 ;  /* 0x0000c80a06ff75b2 */ /* 0x0004620008000100 */
[----:B------:R2:W1:Y:S01]  /*0bb0*/  SYNCS.EXCH.64 URZ, [UR6+0xe8], UR4 ;  /* 0x0000e80406ff75b2 */ /* 0x0004620008000100 */
[----:B------:R2:W1:Y:S01]  /*0bc0*/  SYNCS.EXCH.64 URZ, [UR6+0xd0], UR10 ;  /* 0x0000d00a06ff75b2 */ /* 0x0004620008000100 */
[----:B------:R2:W1:Y:S01]  /*0bd0*/  SYNCS.EXCH.64 URZ, [UR6+0xf0], UR4 ;  /* 0x0000f00406ff75b2 */ /* 0x0004620008000100 */
[----:B------:R2:W1:Y:S01]  /*0be0*/  SYNCS.EXCH.64 URZ, [UR6+0xd8], UR10 ;  /* 0x0000d80a06ff75b2 */ /* 0x0004620008000100 */
[----:B------:R2:W1:Y:S02]  /*0bf0*/  SYNCS.EXCH.64 URZ, [UR6+0xf8], UR4 ;  /* 0x0000f80406ff75b2 */ /* 0x0004640008000100 */
[----:B--2---:R-:W-:Y:S01]  /*0c00*/  NOP ;  /* 0x0000000000007918 */ /* 0x004fe20000000000 */
.L_x_13:
        /* <DEDUP_REMOVED lines=14> */
[----:B------:R2:W1:Y:S01]  /*0cf0*/  SYNCS.EXCH.64 URZ, [UR5+0x110], UR6 ;  /* 0x0001100605ff75b2 */ /* 0x0004620008000100 */
[----:B------:R2:W1:Y:S01]  /*0d00*/  SYNCS.EXCH.64 URZ, [UR5+0x108], UR6 ;  /* 0x0001080605ff75b2 */ /* 0x0004620008000100 */
[----:B------:R2:W1:Y:S02]  /*0d10*/  SYNCS.EXCH.64 URZ, [UR5+0x118], UR6 ;  /* 0x0001180605ff75b2 */ /* 0x0004640008000100 */
[----:B--2---:R-:W-:Y:S01]  /*0d20*/  NOP ;  /* 0x0000000000007918 */ /* 0x004fe20000000000 */
.L_x_14:
[----:B-1----:R-:W1:Y:S01]  /*0d30*/  S2UR UR5, SR_CTAID.X ;  /* 0x00000000000579c3 */ /* 0x002e620000002500 */
[----:B------:R-:W-:-:S05]  /*0d40*/  CS2R.32 R165, SR_CgaSize ;  /* 0x0000000000a57805 */ /* 0x000fca0000008a00 */
[----:B------:R-:W-:-:S05]  /*0d50*/  IMAD R165, R165, -0xa0, RZ ;  /* 0xffffff60a5a57824 */ /* 0x000fca00078e02ff */
[----:B------:R-:W-:-:S14]  /*0d60*/  R2UR UR7, R165 ;  /* 0x00000000a50772ca */ /* 0x000fdc00000e0000 */
[----:B------:R-:W2:Y:S01]  /*0d70*/  LDCU UR7, c[0x0][UR7+0x2b0] ;  /* 0x00005600070777ac */ /* 0x000ea20008000800 */
[----:B------:R-:W-:Y:S01]  /*0d80*/  NOP ;  /* 0x0000000000007918 */ /* 0x000fe20000000000 */
[----:B------:R-:W-:-:S05]  /*0d90*/  CS2R.32 R165, SR_CgaSize ;  /* 0x0000000000a57805 */ /* 0x000fca0000008a00 */
[----:B------:R-:W-:-:S05]  /*0da0*/  IMAD R165, R165, -0xa0, RZ ;  /* 0xffffff60a5a57824 */ /* 0x000fca00078e02ff */
[----:B------:R-:W-:-:S14]  /*0db0*/  R2UR UR6, R165 ;  /* 0x00000000a50672ca */ /* 0x000fdc00000e0000 */
[----:B------:R-:W3:Y:S01]  /*0dc0*/  LDCU UR6, c[0x0][UR6+0x2b4] ;  /* 0x00005680060677ac */ /* 0x000ee20008000800 */
[----:B------:R-:W4:Y:S08]  /*0dd0*/  S2UR UR4, SR_CTAID.Y ;  /* 0x00000000000479c3 */ /* 0x000f300000002600 */
[----:B------:R-:W3:Y:S01]  /*0de0*/  LDC R9, c[0x0][0xb24] ;  /* 0x0002c900ff097b82 */ /* 0x000ee20000000800 */
[----:B-1----:R-:W-:-:S02]  /*0df0*/  I2FP.F32.U32 R5, UR5 ;  /* 0x0000000500057c45 */ /* 0x002fc40008201000 */
[----:B------:R-:W-:-:S05]  /*0e00*/  CS2R.32 R3, SR_CgaSize ;  /* 0x0000000000037805 */ /* 0x000fca0000008a00 */
[----:B------:R-:W-:-:S06]  /*0e10*/  IMAD R3, R3, -0xa0, RZ ;  /* 0xffffff6003037824 */ /* 0x000fcc00078e02ff */
[----:B------:R-:W1:Y:S01]  /*0e20*/  LDC R3, c[0x0][R3+0x2a0] ;  /* 0x0000a80003037b82 */ /* 0x000e620000000800 */
[----:B------:R-:W-:Y:S01]  /*0e30*/  MOV R165, UR5 ;  /* 0x0000000500a57c02 */ /* 0x000fe20008000f00 */
[----:B--2---:R-:W-:Y:S01]  /*0e40*/  FMUL R5, R5, UR7 ;  /* 0x0000000705057c20 */ /* 0x004fe20008400000 */
[----:B----4-:R-:W-:Y:S02]  /*0e50*/  I2FP.F32.U32 R4, UR4 ;  /* 0x0000000400047c45 */ /* 0x010fe40008201000 */
[----:B------:R-:W-:-:S05]  /*0e60*/  CS2R.32 R2, SR_CgaSize ;  /* 0x0000000000027805 */ /* 0x000fca0000008a00 */
[----:B------:R-:W-:-:S06]  /*0e70*/  IMAD R2, R2, -0xa0, RZ ;  /* 0xffffff6002027824 */ /* 0x000fcc00078e02ff */
[----:B------:R-:W2:Y:S01]  /*0e80*/  LDC R2, c[0x0][R2+0x2a4] ;  /* 0x0000a90002027b82 */ /* 0x000ea20000000800 */
[----:B------:R-:W4:Y:S01]  /*0e90*/  F2I.U32.TRUNC.NTZ R154, R5 ;  /* 0x00000005009a7305 */ /* 0x000f22000020f000 */
[----:B------:R-:W-:Y:S01]  /*0ea0*/  MOV R155, UR4 ;  /* 0x00000004009b7c02 */ /* 0x000fe20008000f00 */
[----:B---3--:R-:W-:-:S05]  /*0eb0*/  FMUL R4, R4, UR6 ;  /* 0x0000000604047c20 */ /* 0x008fca0008400000 */
[----:B------:R-:W-:Y:S01]  /*0ec0*/  BAR.SYNC.DEFER_BLOCKING 0x0 ;  /* 0x0000000000007b1d */ /* 0x000fe20000010000 */
[----:B------:R-:W-:-:S05]  /*0ed0*/  ISETP.GE.AND P0, PT, R9, 0x1, PT ;  /* 0x000000010900780c */ /* 0x000fca0003f06270 */
[----:B------:R-:W3:Y:S02]  /*0ee0*/  F2I.U32.TRUNC.NTZ R143, R4 ;  /* 0x00000004008f7305 */ /* 0x000ee4000020f000 */
[----:B------:R-:W2:Y:S01]  /*0ef0*/  S2UR UR36, SR_CTAID.Z ;  /* 0x00000000002479c3 */ /* 0x000ea20000002700 */
[----:B----4-:R-:W-:-:S05]  /*0f00*/  IADD3 R154, PT, PT, -R154, RZ, RZ ;  /* 0x000000ff9a9a7210 */ /* 0x010fca0007ffe1ff */
[----:B-1----:R-:W-:Y:S01]  /*0f10*/  IMAD R154, R3, R154, UR5 ;  /* 0x00000005039a7e24 */ /* 0x002fe2000f8e029a */
[----:B---3--:R-:W-:-:S05]  /*0f20*/  IADD3 R143, PT, PT, -R143, RZ, RZ ;  /* 0x000000ff8f8f7210 */ /* 0x008fca0007ffe1ff */
[----:B--2---:R-:W-:Y:S01]  /*0f30*/  IMAD R143, R2, R143, UR4 ;  /* 0x00000004028f7e24 */ /* 0x004fe2000f8e028f */
[----:B------:R-:W-:Y:S06]  /*0f40*/  @!P0 BRA `(.L_x_15) ;  /* 0x0000000000b88947 */ /* 0x000fec0003800000 */
[----:B------:R-:W1:Y:S01]  /*0f50*/  LDC.64 R4, c[0x0][0xb18] ;  /* 0x0002c600ff047b82 */ /* 0x000e620000000a00 */
[----:B------:R-:W-:-:S07]  /*0f60*/  ISETP.NE.AND P0, PT, R9, 0x1, PT ;  /* 0x000000010900780c */ /* 0x000fce0003f05270 */
[----:B------:R-:W2:Y:S08]  /*0f70*/  LDC R10, c[0x0][0xb0c] ;  /* 0x0002c300ff0a7b82 */ /* 0x000eb00000000800 */
[----:B------:R-:W3:Y:S08]  /*0f80*/  LDC R11, c[0x0][0x370] ;  /* 0x0000dc00ff0b7b82 */ /* 0x000ef00000000800 */
[----:B------:R-:W4:Y:S01]  /*0f90*/  LDC R12, c[0x0][0x374] ;  /* 0x0000dd00ff0c7b82 */ /* 0x000f220000000800 */
[----:B-1----:R-:W-:-:S07]  /*0fa0*/  ISETP.NE.AND P1, PT, R4, 0x1, PT ;  /* 0x000000010400780c */ /* 0x002fce0003f25270 */
[----:B------:R-:W3:Y:S01]  /*0fb0*/  LDC.64 R6, c[0x0][0xb10] ;  /* 0x0002c400ff067b82 */ /* 0x000ee20000000a00 */
[----:B--2---:R-:W-:-:S07]  /*0fc0*/  ISETP.NE.AND P2, PT, R10, 0x1, PT ;  /* 0x000000010a00780c */ /* 0x004fce0003f45270 */
[----:B------:R-:W1:Y:S08]  /*0fd0*/  LDC R8, c[0x0][0xb20] ;  /* 0x0002c800ff087b82 */ /* 0x000e700000000800 */
[----:B------:R-:W2:Y:S01]  /*0fe0*/  LDC.64 R2, c[0x0][0xb28] ;  /* 0x0002ca00ff027b82 */ /* 0x000ea20000000a00 */
[----:B----4-:R-:W-:-:S04]  /*0ff0*/  IMAD.HI.U32 R13, R12, R5, RZ ;  /* 0x000000050c0d7227 */ /* 0x010fc800078e00ff */
[----:B------:R-:W-:-:S04]  /*1000*/  IMAD.HI.U32 R5, R155, R5, RZ ;  /* 0x000000059b057227 */ /* 0x000fc800078e00ff */
[----:B---3--:R-:W-:-:S04]  /*1010*/  IMAD.HI.U32 R14, R11, R6, RZ ;  /* 0x000000060b0e7227 */ /* 0x008fc800078e00ff */
[----:B------:R-:W-:Y:S01]  /*1020*/  IMAD.HI.U32 R16, R165, R6, RZ ;  /* 0x00000006a5107227 */ /* 0x000fe200078e00ff */
[-C--:B------:R-:W-:Y:S02]  /*1030*/  @P2 SHF.R.U32.HI R11, RZ, R7.reuse, R14 ;  /* 0x00000007ff0b2219 */ /* 0x080fe4000001160e */
[-C--:B-1----:R-:W-:Y:S02]  /*1040*/  @P1 SHF.R.U32.HI R12, RZ, R8.reuse, R13 ;  /* 0x00000008ff0c1219 */ /* 0x082fe4000001160d */
[----:B------:R-:W-:Y:S02]  /*1050*/  SHF.R.U32.HI R8, RZ, R8, R5 ;  /* 0x00000008ff087219 */ /* 0x000fe40000011605 */
[----:B------:R-:W-:Y:S02]  /*1060*/  SHF.R.U32.HI R16, RZ, R7, R16 ;  /* 0x00000007ff107219 */ /* 0x000fe40000011610 */
[----:B------:R-:W-:Y:S01]  /*1070*/  SEL R5, R155, R8, !P1 ;  /* 0x000000089b057207 */ /* 0x000fe20004800000 */
[----:B--2---:R-:W-:Y:S01]  /*1080*/  IMAD.HI.U32 R14, R12, R2, RZ ;  /* 0x000000020c0e7227 */ /* 0x004fe200078e00ff */
[----:B------:R-:W-:-:S03]  /*1090*/  SEL R7, R165, R16, !P2 ;  /* 0x00000010a5077207 */ /* 0x000fc60005000000 */
[----:B------:R-:W-:Y:S01]  /*10a0*/  IMAD.HI.U32 R6, R11, R2, RZ ;  /* 0x000000020b067227 */ /* 0x000fe200078e00ff */
[----:B------:R-:W-:-:S04]  /*10b0*/  @P0 SHF.R.U32.HI R12, RZ, R3, R14 ;  /* 0x00000003ff0c0219 */ /* 0x000fc8000001160e */
[----:B------:R-:W-:Y:S01]  /*10c0*/  @P0 SHF.R.U32.HI R11, RZ, R3, R6 ;  /* 0x00000003ff0b0219 */ /* 0x000fe20000011606 */
[----:B------:R-:W-:-:S04]  /*10d0*/  IMAD R12, R12, R9, RZ ;  /* 0x000000090c0c7224 */ /* 0x000fc800078e02ff */
[----:B------:R-:W-:Y:S01]  /*10e0*/  IMAD R6, R11, R9, RZ ;  /* 0x000000090b067224 */ /* 0x000fe200078e02ff */
[----:B------:R-:W-:-:S04]  /*10f0*/  ISETP.GE.AND P1, PT, R5, R12, PT ;  /* 0x0000000c0500720c */ /* 0x000fc80003f26270 */
[----:B------:R-:W-:Y:S01]  /*1100*/  ISETP.GE.OR P1, PT, R7, R6, P1 ;  /* 0x000000060700720c */ /* 0x000fe20000f26670 */
[----:B------:R-:W-:-:S05]  /*1110*/  IMAD.HI.U32 R6, R5, R2, RZ ;  /* 0x0000000205067227 */ /* 0x000fca00078e00ff */
[----:B------:R-:W-:-:S04]  /*1120*/  SHF.R.U32.HI R6, RZ, R3, R6 ;  /* 0x00000003ff067219 */ /* 0x000fc80000011606 */
[----:B------:R-:W-:-:S03]  /*1130*/  SEL R6, R5, R6, !P0 ;  /* 0x0000000605067207 */ /* 0x000fc60004000000 */
[----:B------:R-:W-:Y:S01]  /*1140*/  @!P1 IMAD.HI.U32 R8, R7, R2, RZ ;  /* 0x0000000207089227 */ /* 0x000fe200078e00ff */
[----:B------:R-:W-:-:S04]  /*1150*/  IADD3 R2, PT, PT, -R6, RZ, RZ ;  /* 0x000000ff06027210 */ /* 0x000fc80007ffe1ff */
[----:B------:R-:W-:Y:S01]  /*1160*/  @!P1 SHF.R.U32.HI R8, RZ, R3, R8 ;  /* 0x00000003ff089219 */ /* 0x000fe20000011608 */
[----:B------:R-:W-:-:S03]  /*1170*/  IMAD R2, R9, R2, R5 ;  /* 0x0000000209027224 */ /* 0x000fc600078e0205 */
[----:B------:R-:W-:Y:S02]  /*1180*/  @!P1 SEL R3, R7, R8, !P0 ;  /* 0x0000000807039207 */ /* 0x000fe40004000000 */
[----:B------:R-:W-:-:S03]  /*1190*/  IADD3 R8, PT, PT, -R5, RZ, RZ ;  /* 0x000000ff05087210 */ /* 0x000fc60007ffe1ff */
[--C-:B------:R-:W-:Y:S02]  /*11a0*/  @!P1 IMAD.IADD R6, R6, 0x1, -R3.reuse ;  /* 0x0000000106069824 */ /* 0x100fe400078e0a03 */
[----:B------:R-:W-:Y:S01]  /*11b0*/  @!P1 IMAD R3, R2, R11, R3 ;  /* 0x0000000b02039224 */ /* 0x000fe200078e0203 */
[----:B------:R-:W-:Y:S01]  /*11c0*/  IADD3 R2, PT, PT, -R7, RZ, RZ ;  /* 0x000000ff07027210 */ /* 0x000fe20007ffe1ff */
[----:B------:R-:W-:Y:S02]  /*11d0*/  @!P1 IMAD R5, R6, R9, R7 ;  /* 0x0000000906059224 */ /* 0x000fe400078e0207 */
[----:B------:R-:W-:Y:S02]  /*11e0*/  IMAD R8, R4, R8, R155 ;  /* 0x0000000804087224 */ /* 0x000fe400078e029b */
[----:B------:R-:W-:Y:S02]  /*11f0*/  @!P1 IMAD.MOV.U32 R7, RZ, RZ, R3 ;  /* 0x000000ffff079224 */ /* 0x000fe400078e0003 */
[----:B------:R-:W-:-:S02]  /*1200*/  IMAD R2, R10, R2, R165 ;  /* 0x000000020a027224 */ /* 0x000fc400078e02a5 */
[----:B------:R-:W-:Y:S02]  /*1210*/  IMAD R155, R5, R4, R8 ;  /* 0x00000004059b7224 */ /* 0x000fe400078e0208 */
[----:B------:R-:W-:Y:S02]  /*1220*/  IMAD R165, R7, R10, R2 ;  /* 0x0000000a07a57224 */ /* 0x000fe400078e0202 */
.L_x_15:
[----:B------:R-:W1:Y:S01]  /*1230*/  LDCU UR4, c[0x0][0xb30] ;  /* 0x00016600ff0477ac */ /* 0x000e620008000800 */
[----:B------:R-:W2:Y:S08]  /*1240*/  S2UR UR37, SR_CgaCtaId ;  /* 0x00000000002579c3 */ /* 0x000eb00000008800 */
[----:B------:R-:W3:Y:S01]  /*1250*/  LDC R72, c[0x0][0xb24] ;  /* 0x0002c900ff487b82 */ /* 0x000ee20000000800 */
[----:B-1----:R-:W-:-:S09]  /*1260*/  UISETP.NE.AND UP1, UPT, UR4, 0x1, UPT ;  /* 0x000000010400788c */ /* 0x002fd2000bf25270 */
[----:B--2---:R-:W-:Y:S05]  /*1270*/  BRA.U UP1, `(.L_x_16) ;  /* 0x0000000101407547 */ /* 0x004fea000b800000 */
[----:B------:R-:W1:Y:S08]  /*1280*/  LDC.64 R4, c[0x0][0xb10] ;  /* 0x0002c400ff047b82 */ /* 0x000e700000000a00 */
[----:B------:R-:W2:Y:S08]  /*1290*/  LDC.64 R2, c[0x0][0xb18] ;  /* 0x0002c600ff027b82 */ /* 0x000eb00000000a00 */
[----:B------:R-:W4:Y:S08]  /*12a0*/  LDC R6, c[0x0][0xb20] ;  /* 0x0002c800ff067b82 */ /* 0x000f300000000800 */
[----:B------:R-:W3:Y:S01]  /*12b0*/  LDC R8, c[0x0][0xb0c] ;  /* 0x0002c300ff087b82 */ /* 0x000ee20000000800 */
[----:B-1----:R-:W-:-:S05]  /*12c0*/  IMAD.HI.U32 R4, R165, R4, RZ ;  /* 0x00000004a5047227 */ /* 0x002fca00078e00ff */
[----:B------:R-:W-:Y:S01]  /*12d0*/  SHF.R.U32.HI R4, RZ, R5, R4 ;  /* 0x00000005ff047219 */ /* 0x000fe20000011604 */
[----:B--2---:R-:W-:Y:S01]  /*12e0*/  IMAD.HI.U32 R3, R155, R3, RZ ;  /* 0x000000039b037227 */ /* 0x004fe200078e00ff */
[----:B------:R-:W-:-:S04]  /*12f0*/  ISETP.NE.AND P0, PT, R2, 0x1, PT ;  /* 0x000000010200780c */ /* 0x000fc80003f05270 */
[----:B----4-:R-:W-:-:S04]  /*1300*/  SHF.R.U32.HI R6, RZ, R6, R3 ;  /* 0x00000006ff067219 */ /* 0x010fc80000011603 */
[----:B------:R-:W-:Y:S02]  /*1310*/  SEL R3, R155, R6, !P0 ;  /* 0x000000069b037207 */ /* 0x000fe40004000000 */
[----:B---3--:R-:W-:-:S04]  /*1320*/  ISETP.NE.AND P1, PT, R8, 0x1, PT ;  /* 0x000000010800780c */ /* 0x008fc80003f25270 */
[----:B------:R-:W-:-:S05]  /*1330*/  SEL R4, R165, R4, !P1 ;  /* 0x00000004a5047207 */ /* 0x000fca0004800000 */
[----:B------:R-:W-:Y:S02]  /*1340*/  IMAD.IADD R5, R3, 0x1, -R4 ;  /* 0x0000000103057824 */ /* 0x000fe400078e0a04 */
[----:B------:R-:W-:Y:S02]  /*1350*/  IMAD.IADD R3, R4, 0x1, -R3 ;  /* 0x0000000104037824 */ /* 0x000fe400078e0a03 */
[----:B------:R-:W-:Y:S02]  /*1360*/  IMAD R165, R5, R8, R165 ;  /* 0x0000000805a57224 */ /* 0x000fe400078e02a5 */
[----:B------:R-:W-:-:S07]  /*1370*/  IMAD R155, R3, R2, R155 ;  /* 0x00000002039b7224 */ /* 0x000fce00078e029b */
.L_x_16:
[----:B------:R-:W-:Y:S01]  /*1380*/  BAR.SYNC.DEFER_BLOCKING 0x0 ;  /* 0x0000000000007b1d */ /* 0x000fe20000010000 */
[----:B------:R-:W-:Y:S01]  /*1390*/  UISETP.NE.AND UP1, UPT, UR8, 0x2, UPT ;  /* 0x000000020800788c */ /* 0x000fe2000bf25270 */
[----:B------:R-:W-:Y:S02]  /*13a0*/  ISETP.NE.OR P5, PT, R0, 0x2, !P5 ;  /* 0x000000020000780c */ /* 0x000fe40006fa5670 */
[----:B------:R-:W-:-:S06]  /*13b0*/  LOP3.LUT R2, R166, 0x1f, RZ, 0xc0, !PT ;  /* 0x0000001fa6027812 */ /* 0x000fcc00078ec0ff */
[----:B------:R-:W-:Y:S05]  /*13c0*/  BRA.U UP1, `(.L_x_17) ;  /* 0x0000001101ec7547 */ /* 0x000fea000b800000 */
[----:B------:R-:W1:Y:S01]  /*13d0*/  LDCU UR13, c[0x0][0x38c] ;  /* 0x00007180ff0d77ac */ /* 0x000e620008000800 */
[----:B------:R-:W2:Y:S01]  /*13e0*/  LDC R9, c[0x0][0x370] ;  /* 0x0000dc00ff097b82 */ /* 0x000ea20000000800 */
[----:B------:R-:W-:Y:S01]  /*13f0*/  PLOP3.LUT P1, PT, PT, PT, UP2, 0x80, 0x8 ;  /* 0x000000000008781c */ /* 0x000fe20003f2f028 */
[----:B------:R-:W-:Y:S01]  /*1400*/  IMAD.MOV.U32 R15, RZ, RZ, 0x1 ;  /* 0x00000001ff0f7424 */ /* 0x000fe200078e00ff */
[----:B------:R-:W-:Y:S01]  /*1410*/  ISETP.EQ.OR P4, PT, R2, RZ, P5 ;  /* 0x000000ff0200720c */ /* 0x000fe20002f82670 */
[----:B------:R-:W-:Y:S01]  /*1420*/  IMAD.MOV.U32 R14, RZ, RZ, RZ ;  /* 0x000000ffff0e7224 */ /* 0x000fe200078e00ff */
[----:B------:R-:W-:Y:S02]  /*1430*/  PLOP3.LUT P1, PT, P1, PT, PT, 0x8, 0x80 ;  /* 0x000000000080781c */ /* 0x000fe40000f2e170 */
[----:B------:R-:W-:Y:S01]  /*1440*/  CS2R R12, SRZ ;  /* 0x00000000000c7805 */ /* 0x000fe2000001ff00 */
[----:B------:R-:W-:Y:S01]  /*1450*/  IMAD.MOV.U32 R10, RZ, RZ, 0x1 ;  /* 0x00000001ff0a7424 */ /* 0x000fe200078e00ff */
[----:B------:R-:W4:Y:S01]  /*1460*/  LDC R0, c[0x0][0x374] ;  /* 0x0000dd00ff007b82 */ /* 0x000f220000000800 */
[----:B------:R-:W2:Y:S01]  /*1470*/  LDCU.64 UR22, c[0x0][0x348] ;  /* 0x00006900ff1677ac */ /* 0x000ea20008000a00 */
[----:B------:R-:W-:Y:S01]  /*1480*/  UMOV UR6, URZ ;  /* 0x000000ff00067c82 */ /* 0x000fe20008000000 */
[----:B-1----:R-:W-:-:S04]  /*1490*/  UIADD3 UR5, UPT, UPT, UR13, 0x7f, URZ ;  /* 0x0000007f0d057890 */ /* 0x002fc8000fffe0ff */
[----:B------:R-:W-:-:S04]  /*14a0*/  USHF.R.S32.HI UR4, URZ, 0x1f, UR5 ;  /* 0x0000001fff047899 */ /* 0x000fc80008011405 */
[----:B------:R-:W-:-:S04]  /*14b0*/  ULEA.HI UR4, UR4, UR5, URZ, 0x7 ;  /* 0x0000000504047291 */ /* 0x000fc8000f8f38ff */
[----:B------:R-:W-:Y:S02]  /*14c0*/  USHF.R.S32.HI UR15, URZ, 0x7, UR4 ;  /* 0x00000007ff0f7899 */ /* 0x000fe40008011404 */
[----:B------:R-:W-:Y:S02]  /*14d0*/  UIADD3 UR4, UPT, UPT, UR13, -0x1, URZ ;  /* 0xffffffff0d047890 */ /* 0x000fe4000fffe0ff */
[----:B------:R-:W-:Y:S02]  /*14e0*/  UISETP.LT.U32.AND UP0, UPT, UR15, 0x8, UPT ;  /* 0x000000080f00788c */ /* 0x000fe4000bf01070 */
[----:B------:R-:W-:Y:S02]  /*14f0*/  UISETP.GE.U32.AND UP1, UPT, UR4, -0xff, UPT ;  /* 0xffffff010400788c */ /* 0x000fe4000bf26070 */
[----:B------:R-:W-:Y:S02]  /*1500*/  USEL UR14, UR15, 0x8, UP0 ;  /* 0x000000080f0e7887 */ /* 0x000fe40008000000 */
[----:B------:R-:W-:-:S02]  /*1510*/  UIADD3 UR13, UPT, UPT, UR13, 0xfe, URZ ;  /* 0x000000fe0d0d7890 */ /* 0x000fc4000fffe0ff */
[----:B------:R-:W-:Y:S02]  /*1520*/  UIADD3 UR5, UPT, UPT, UR14, -0x1, URZ ;  /* 0xffffffff0e057890 */ /* 0x000fe4000fffe0ff */
[----:B------:R-:W-:-:S03]  /*1530*/  UIADD3 UR7, UPT, UPT, UR15, -UR14, URZ ;  /* 0x8000000e0f077290 */ /* 0x000fc6000fffe0ff */
[----:B------:R-:W-:-:S04]  /*1540*/  @UP1 UIADD3 UR5, UPT, UPT, UR14, URZ, URZ ;  /* 0x000000ff0e051290 */ /* 0x000fc8000fffe0ff */
[----:B--2---:R-:W-:-:S12]  /*1550*/  UIADD3 UR5, UPT, UPT, UR5, 0x1, URZ ;  /* 0x0000000105057890 */ /* 0x004fd8000fffe0ff */
.L_x_35:
[----:B------:R-:W-:Y:S01]  /*1560*/  UISETP.NE.AND UP0, UPT, UR37, URZ, UPT ;  /* 0x000000ff2500728c */ /* 0x000fe2000bf05270 */
[----:B------:R-:W1:Y:S08]  /*1570*/  S2UR UR37, SR_CgaCtaId ;  /* 0x00000000002579c3 */ /* 0x000e700000008800 */
[----:B------:R-:W-:Y:S05]  /*1580*/  BRA.U UP0, `(.L_x_18) ;  /* 0x0000000100347547 */ /* 0x000fea000b800000 */
[----:B------:R-:W2:Y:S01]  /*1590*/  S2R R2, SR_CgaCtaId ;  /* 0x0000000000027919 */ /* 0x000ea20000008800 */
[----:B------:R-:W-:-:S04]  /*15a0*/  MOV R3, 0x400 ;  /* 0x0000040000037802 */ /* 0x000fc80000000f00 */
[----:B--2---:R-:W-:Y:S02]  /*15b0*/  LEA R3, R2, R3, 0x18 ;  /* 0x0000000302037211 */ /* 0x004fe400078ec0ff */
[----:B------:R-:W-:-:S03]  /*15c0*/  SHF.L.U32 R2, R10, 0x1f, RZ ;  /* 0x0000001f0a027819 */ /* 0x000fc600000006ff */
[----:B------:R-:W-:-:S04]  /*15d0*/  IMAD R3, R12, 0x8, R3 ;  /* 0x000000080c037824 */ /* 0x000fc800078e0203 */
[----:B------:R-:W2:Y:S02]  /*15e0*/  SYNCS.PHASECHK.TRANS64.TRYWAIT P0, [R3+URZ+0x110], R2 ;  /* 0x00011002030075a7 */ /* 0x000ea400080011ff */
[----:B--2---:R-:W-:Y:S05]  /*15f0*/  @!P0 BRA `(.L_x_19) ;  /* 0x00000054007c8947 */ /* 0x004fea0003800000 */
.L_x_99:
[----:B------:R-:W-:Y:S01]  /*1600*/  VIADD R12, R12, 0x1 ;  /* 0x000000010c0c7836 */ /* 0x000fe20000000000 */
[----:B------:R2:W-:Y:S04]  /*1610*/  SYNCS.ARRIVE.TRANS64.A1T0 RZ, [R3+URZ+0x100], RZ ;  /* 0x000100ff03ff79a7 */ /* 0x0005e800081000ff */
[----:B------:R-:W-:-:S04]  /*1620*/  ISETP.NE.AND P0, PT, R12, 0x2, PT ;  /* 0x000000020c00780c */ /* 0x000fc80003f05270 */
[----:B------:R-:W-:Y:S02]  /*1630*/  SEL R12, R12, RZ, P0 ;  /* 0x000000ff0c0c7207 */ /* 0x000fe40000000000 */
[----:B--2---:R-:W-:-:S04]  /*1640*/  SEL R3, RZ, 0x1, P0 ;  /* 0x00000001ff037807 */ /* 0x004fc80000000000 */
[----:B------:R-:W-:-:S07]  /*1650*/  LOP3.LUT R10, R10, R3, RZ, 0x3c, !PT ;  /* 0x000000030a0a7212 */ /* 0x000fce00078e3cff */
.L_x_18:
[----:B------:R-:W-:Y:S01]  /*1660*/  UMOV UR4, 0x400 ;  /* 0x0000040000047882 */ /* 0x000fe20000000000 */
[----:B------:R-:W-:Y:S01]  /*1670*/  SHF.L.U32 R2, R15, 0x1f, RZ ;  /* 0x0000001f0f027819 */ /* 0x000fe200000006ff */
[----:B-1----:R-:W-:Y:S01]  /*1680*/  ULEA UR4, UR37, UR4, 0x18 ;  /* 0x0000000425047291 */ /* 0x002fe2000f8ec0ff */
[----:B------:R-:W-:Y:S01]  /*1690*/  R2UR UR35, R165 ;  /* 0x00000000a52372ca */ /* 0x000fe200000e0000 */
[----:B------:R-:W-:Y:S01]  /*16a0*/  UISETP.GE.U32.AND UP0, UPT, UR13, 0xff, UPT ;  /* 0x000000ff0d00788c */ /* 0x000fe2000bf06070 */
[----:B------:R-:W-:Y:S01]  /*16b0*/  R2UR UR10, R155 ;  /* 0x000000009b0a72ca */ /* 0x000fe200000e0000 */
[----:B------:R-:W-:Y:S01]  /*16c0*/  ULEA UR8, UR6, UR4, 0x3 ;  /* 0x0000000406087291 */ /* 0x000fe2000f8e18ff */
[----:B------:R-:W-:-:S08]  /*16d0*/  UMOV UR24, URZ ;  /* 0x000000ff00187c82 */ /* 0x000fd00008000000 */
[----:B------:R1:W2:Y:S01]  /*16e0*/  SYNCS.PHASECHK.TRANS64.TRYWAIT P0, [UR8+0x40], R2 ;  /* 0x00004002ff0075a7 */ /* 0x0002a20008001108 */
[----:B------:R-:W-:Y:S02]  /*16f0*/  USHF.L.U32 UR35, UR35, 0x7, URZ ;  /* 0x0000000723237899 */ /* 0x000fe400080006ff */
[----:B------:R-:W-:Y:S01]  /*1700*/  USHF.L.U32 UR10, UR10, 0x6, URZ ;  /* 0x000000060a0a7899 */ /* 0x000fe200080006ff */
[----:B------:R-:W-:Y:S11]  /*1710*/  BRA.U !UP0, `(.L_x_20) ;  /* 0x0000000108a87547 */ /* 0x000ff6000b800000 */
[----:B------:R-:W-:Y:S01]  /*1720*/  UMOV UR16, URZ ;  /* 0x000000ff00107c82 */ /* 0x000fe20008000000 */
[----:B------:R-:W-:-:S05]  /*1730*/  UMOV UR17, UR6 ;  /* 0x0000000600117c82 */ /* 0x000fca0008000000 */
.L_x_25:
[----:B-1----:R-:W-:Y:S01]  /*1740*/  ULEA UR33, UR17, UR4, 0x3 ;  /* 0x0000000411217291 */ /* 0x002fe2000f8e18ff */
[----:B--2---:R-:W-:Y:S01]  /*1750*/  @!P5 MOV R3, 0x6000 ;  /* 0x000060000003d802 */ /* 0x004fe20000000f00 */
[----:B--2---:R-:W-:Y:S10]  /*1760*/  @P0 BRA `(.L_x_21) ;  /* 0x00000000000c0947 */ /* 0x004ff40003800000 */
[----:B------:R-:W-:-:S04]  /*1770*/  SHF.L.U32 R5, R15, 0x1f, RZ ;  /* 0x0000001f0f057819 */ /* 0x000fc800000006ff */
[----:B------:R-:W2:Y:S02]  /*1780*/  SYNCS.PHASECHK.TRANS64.TRYWAIT P0, [UR33+0x40], R5 ;  /* 0x00004005ff0075a7 */ /* 0x000ea40008001121 */
[----:B--2---:R-:W-:Y:S05]  /*1790*/  @!P0 BRA `(.L_x_22) ;  /* 0x0000005400288947 */ /* 0x004fea0003800000 */
.L_x_21:
[----:B------:R2:W-:Y:S01]  /*17a0*/  @!P5 SYNCS.ARRIVE.TRANS64 RZ, [UR33], R3 ;  /* 0x00000003ffffd9a7 */ /* 0x0005e20008000021 */
[----:B------:R-:W-:Y:S04]  /*17b0*/  BSSY.RECONVERGENT B0, `(.L_x_23) ;  /* 0x0000003000007945 */ /* 0x000fe80003800200 */
[----:B------:R-:W-:Y:S05]  /*17c0*/  @P4 BRA `(.L_x_24) ;  /* 0x0000000000044947 */ /* 0x000fea0003800000 */
[----:B------:R-:W-:Y:S05]  /*17d0*/  BPT.TRAP 0x1 ;  /* 0x000000040000795c */ /* 0x000fea0000300000 */
.L_x_24:
[----:B------:R-:W-:Y:S05]  /*17e0*/  BSYNC.RECONVERGENT B0 ;  /* 0x0000000000007941 */ /* 0x000fea0003800200 */
.L_x_23:
[----:B------:R-:W-:Y:S02]  /*17f0*/  UIADD3 UR6, UPT, UPT, UR17, 0x1, URZ ;  /* 0x0000000111067890 */ /* 0x000fe4000fffe0ff */
[----:B------:R-:W-:Y:S02]  /*1800*/  ULEA UR32, UR17, UR4, 0xe ;  /* 0x0000000411207291 */ /* 0x000fe4000f8e70ff */
[----:B------:R-:W-:Y:S02]  /*1810*/  UISETP.NE.AND UP0, UPT, UR6, 0x8, UPT ;  /* 0x000000080600788c */ /* 0x000fe4000bf05270 */
[----:B------:R-:W-:Y:S02]  /*1820*/  UIADD3 UR26, UP1, UPT, UR22, 0x80, URZ ;  /* 0x00000080161a7890 */ /* 0x000fe4000ff3e0ff */
[----:B------:R-:W-:Y:S02]  /*1830*/  USEL UR9, URZ, 0x1, UP0 ;  /* 0x00000001ff097887 */ /* 0x000fe40008000000 */
[----:B------:R-:W-:-:S02]  /*1840*/  USEL UR6, UR6, URZ, UP0 ;  /* 0x000000ff06067287 */ /* 0x000fc40008000000 */
[----:B------:R-:W-:Y:S02]  /*1850*/  UIADD3 UR20, UP0, UPT, UR22, 0x180, URZ ;  /* 0x0000018016147890 */ /* 0x000fe4000ff1e0ff */
[----:B------:R-:W-:Y:S01]  /*1860*/  ULEA UR8, UR6, UR4, 0x3 ;  /* 0x0000000406087291 */ /* 0x000fe2000f8e18ff */
[----:B------:R-:W-:Y:S01]  /*1870*/  LOP3.LUT R15, R15, UR9, RZ, 0x3c, !PT ;  /* 0x000000090f0f7c12 */ /* 0x000fe2000f8e3cff */
[----:B------:R-:W-:Y:S02]  /*1880*/  USHF.L.U32 UR34, UR16, 0x7, URZ ;  /* 0x0000000710227899 */ /* 0x000fe400080006ff */
[----:B------:R-:W-:Y:S01]  /*1890*/  UIADD3.X UR27, UPT, UPT, URZ, UR23, URZ, UP1, !UPT ;  /* 0x00000017ff1b7290 */ /* 0x000fe20008ffe4ff */
[----:B-1----:R-:W-:Y:S01]  /*18a0*/  SHF.L.U32 R2, R15, 0x1f, RZ ;  /* 0x0000001f0f027819 */ /* 0x002fe200000006ff */
[----:B------:R-:W-:Y:S02]  /*18b0*/  UIADD3 UR32, UPT, UPT, UR32, 0x4400, URZ ;  /* 0x0000440020207890 */ /* 0x000fe4000fffe0ff */
[----:B------:R-:W-:Y:S01]  /*18c0*/  UIADD3.X UR21, UPT, UPT, URZ, UR23, URZ, UP0, !UPT ;  /* 0x00000017ff157290 */ /* 0x000fe200087fe4ff */
[----:B------:R1:W1:Y:S01]  /*18d0*/  SYNCS.PHASECHK.TRANS64.TRYWAIT P0, [UR8+0x40], R2 ;  /* 0x00004002ff0075a7 */ /* 0x0002620008001108 */
[----:B------:R-:W-:Y:S01]  /*18e0*/  ULEA UR8, UR17, UR4, 0xd ;  /* 0x0000000411087291 */ /* 0x000fe2000f8e68ff */
[----:B------:R-:W-:Y:S01]  /*18f0*/  UMOV UR18, 0x0 ;  /* 0x0000000000127882 */ /* 0x000fe20000000000 */
[----:B------:R-:W-:-:S02]  /*1900*/  UMOV UR19, 0x10000000 ;  /* 0x1000000000137882 */ /* 0x000fc40000000000 */
[----:B------:R-:W-:Y:S01]  /*1910*/  UIADD3 UR8, UPT, UPT, UR8, 0x24400, URZ ;  /* 0x0002440008087890 */ /* 0x000fe2000fffe0ff */
[----:B------:R1:W-:Y:S01]  /*1920*/  UTMALDG.3D [UR32], [UR26], desc[UR18] ;  /* 0x000012201a0075b4 */ /* 0x0003e20008011000 */
[----:B------:R-:W-:Y:S01]  /*1930*/  UMOV UR12, UR36 ;  /* 0x00000024000c7c82 */ /* 0x000fe20008000000 */
[----:B------:R-:W-:Y:S01]  /*1940*/  UMOV UR9, UR33 ;  /* 0x0000002100097c82 */ /* 0x000fe20008000000 */
[----:B------:R-:W-:Y:S01]  /*1950*/  UMOV UR11, UR34 ;  /* 0x00000022000b7c82 */ /* 0x000fe20008000000 */
[----:B------:R-:W-:Y:S01]  /*1960*/  UIADD3 UR16, UPT, UPT, UR16, 0x1, URZ ;  /* 0x0000000110107890 */ /* 0x000fe2000fffe0ff */
[----:B------:R-:W-:Y:S01]  /*1970*/  UMOV UR24, UR5 ;  /* 0x0000000500187c82 */ /* 0x000fe20008000000 */
[----:B------:R-:W-:Y:S02]  /*1980*/  UMOV UR17, UR6 ;  /* 0x0000000600117c82 */ /* 0x000fe40008000000 */
[----:B------:R1:W-:Y:S01]  /*1990*/  UTMALDG.3D [UR8], [UR20], desc[UR18] ;  /* 0x00001208140075b4 */ /* 0x0003e20008011000 */
[----:B------:R-:W-:-:S09]  /*19a0*/  UISETP.NE.AND UP0, UPT, UR16, UR5, UPT ;  /* 0x000000051000728c */ /* 0x000fd2000bf05270 */
[----:B------:R-:W-:Y:S05]  /*19b0*/  BRA.U UP0, `(.L_x_25) ;  /* 0xfffffffd00607547 */ /* 0x000fea000b83ffff */
.L_x_20:
[----:B-1----:R-:W-:Y:S01]  /*19c0*/  ULEA UR8, UR6, UR4, 0x3 ;  /* 0x0000000406087291 */ /* 0x002fe2000f8e18ff */
[----:B------:R-:W-:Y:S01]  /*19d0*/  SHF.L.U32 R2, R15, 0x1f, RZ ;  /* 0x0000001f0f027819 */ /* 0x000fe200000006ff */
[----:B------:R-:W-:Y:S01]  /*19e0*/  @!P1 SYNCS.ARRIVE.TRANS64.A1T0 RZ, [UR4+0x98], RZ ;  /* 0x000098ffffff99a7 */ /* 0x000fe20008100004 */
[----:B------:R-:W-:-:S06]  /*19f0*/  UISETP.GT.AND UP0, UPT, UR15, UR14, UPT ;  /* 0x0000000e0f00728c */ /* 0x000fcc000bf04270 */
[----:B--2---:R1:W2:Y:S03]  /*1a00*/  SYNCS.PHASECHK.TRANS64.TRYWAIT P0, [UR8+0x40], R2 ;  /* 0x00004002ff0075a7 */ /* 0x0042a60008001108 */
[----:B------:R-:W-:Y:S05]  /*1a10*/  BRA.U !UP0, `(.L_x_26) ;  /* 0x0000000108ac7547 */ /* 0x000fea000b800000 */
[----:B------:R-:W-:Y:S01]  /*1a20*/  UIADD3 UR21, UPT, UPT, UR7, UR24, URZ ;  /* 0x0000001807157290 */ /* 0x000fe2000fffe0ff */
[----:B------:R-:W-:-:S11]  /*1a30*/  UMOV UR25, UR6 ;  /* 0x0000000600197c82 */ /* 0x000fd60008000000 */
.L_x_31:
[----:B-1----:R-:W-:Y:S01]  /*1a40*/  ULEA UR17, UR25, UR4, 0x3 ;  /* 0x0000000419117291 */ /* 0x002fe2000f8e18ff */
[----:B--2---:R-:W-:Y:S01]  /*1a50*/  @!P5 MOV R3, 0x6000 ;  /* 0x000060000003d802 */ /* 0x004fe20000000f00 */
[----:B--2---:R-:W-:Y:S10]  /*1a60*/  @P0 BRA `(.L_x_27) ;  /* 0x00000000000c0947 */ /* 0x004ff40003800000 */
[----:B------:R-:W-:-:S04]  /*1a70*/  SHF.L.U32 R5, R15, 0x1f, RZ ;  /* 0x0000001f0f057819 */ /* 0x000fc800000006ff */
[----:B------:R-:W2:Y:S02]  /*1a80*/  SYNCS.PHASECHK.TRANS64.TRYWAIT P0, [UR17+0x40], R5 ;  /* 0x00004005ff0075a7 */ /* 0x000ea40008001111 */
[----:B--2---:R-:W-:Y:S05]  /*1a90*/  @!P0 BRA `(.L_x_28) ;  /* 0x0000005000808947 */ /* 0x004fea0003800000 */
.L_x_27:
[----:B------:R2:W-:Y:S01]  /*1aa0*/  @!P5 SYNCS.ARRIVE.TRANS64 RZ, [UR17], R3 ;  /* 0x00000003ffffd9a7 */ /* 0x0005e20008000011 */
[----:B------:R-:W-:Y:S04]  /*1ab0*/  BSSY.RECONVERGENT B0, `(.L_x_29) ;  /* 0x0000003000007945 */ /* 0x000fe80003800200 */
[----:B------:R-:W-:Y:S05]  /*1ac0*/  @P4 BRA `(.L_x_30) ;  /* 0x0000000000044947 */ /* 0x000fea0003800000 */
[----:B------:R-:W-:Y:S05]  /*1ad0*/  BPT.TRAP 0x1 ;  /* 0x000000040000795c */ /* 0x000fea0000300000 */
.L_x_30:
[----:B------:R-:W-:Y:S05]  /*1ae0*/  BSYNC.RECONVERGENT B0 ;  /* 0x0000000000007941 */ /* 0x000fea0003800200 */
.L_x_29:
        /* <DEDUP_REMOVED lines=10> */
[----:B------:R-:W-:Y:S01]  /*1b90*/  UIADD3 UR16, UPT, UPT, UR16, 0x4400, URZ ;  /* 0x0000440010107890 */ /* 0x000fe2000fffe0ff */
[----:B-1----:R-:W-:Y:S01]  /*1ba0*/  SHF.L.U32 R2, R15, 0x1f, RZ ;  /* 0x0000001f0f027819 */ /* 0x002fe200000006ff */
[----:B------:R-:W-:Y:S02]  /*1bb0*/  UIADD3.X UR31, UPT, UPT, URZ, UR23, URZ, UP1, !UPT ;  /* 0x00000017ff1f7290 */ /* 0x000fe40008ffe4ff */
[----:B------:R-:W-:Y:S01]  /*1bc0*/  UIADD3.X UR29, UPT, UPT, URZ, UR23, URZ, UP0, !UPT ;  /* 0x00000017ff1d7290 */ /* 0x000fe200087fe4ff */
[----:B------:R1:W1:Y:S01]  /*1bd0*/  SYNCS.PHASECHK.TRANS64.TRYWAIT P0, [UR8+0x40], R2 ;  /* 0x00004002ff0075a7 */ /* 0x0002620008001108 */
[----:B------:R-:W-:Y:S01]  /*1be0*/  ULEA UR8, UR25, UR4, 0xd ;  /* 0x0000000419087291 */ /* 0x000fe2000f8e68ff */
[----:B------:R-:W-:Y:S01]  /*1bf0*/  UMOV UR26, 0x0 ;  /* 0x00000000001a7882 */ /* 0x000fe20000000000 */
[----:B------:R-:W-:-:S02]  /*1c00*/  UMOV UR27, 0x10000000 ;  /* 0x10000000001b7882 */ /* 0x000fc40000000000 */
[----:B------:R-:W-:Y:S01]  /*1c10*/  UIADD3 UR8, UPT, UPT, UR8, 0x24400, URZ ;  /* 0x0002440008087890 */ /* 0x000fe2000fffe0ff */
[----:B------:R-:W-:Y:S01]  /*1c20*/  UMOV UR19, UR35 ;  /* 0x0000002300137c82 */ /* 0x000fe20008000000 */
[----:B------:R-:W-:Y:S01]  /*1c30*/  UMOV UR20, UR36 ;  /* 0x0000002400147c82 */ /* 0x000fe20008000000 */
[----:B------:R-:W-:Y:S01]  /*1c40*/  UMOV UR12, UR36 ;  /* 0x00000024000c7c82 */ /* 0x000fe20008000000 */
[----:B------:R-:W-:Y:S01]  /*1c50*/  UMOV UR9, UR17 ;  /* 0x0000001100097c82 */ /* 0x000fe20008000000 */
[----:B------:R-:W-:Y:S01]  /*1c60*/  UMOV UR11, UR18 ;  /* 0x00000012000b7c82 */ /* 0x000fe20008000000 */
[----:B------:R1:W-:Y:S01]  /*1c70*/  UTMALDG.3D [UR16], [UR30], desc[UR26] ;  /* 0x00001a101e0075b4 */ /* 0x0003e20008011000 */
[----:B------:R-:W-:Y:S01]  /*1c80*/  UIADD3 UR24, UPT, UPT, UR24, 0x1, URZ ;  /* 0x0000000118187890 */ /* 0x000fe2000fffe0ff */
[----:B------:R-:W-:-:S03]  /*1c90*/  UMOV UR25, UR6 ;  /* 0x0000000600197c82 */ /* 0x000fc60008000000 */
[----:B------:R-:W-:Y:S01]  /*1ca0*/  UISETP.NE.AND UP0, UPT, UR24, UR21, UPT ;  /* 0x000000151800728c */ /* 0x000fe2000bf05270 */
[----:B------:R1:W-:Y:S08]  /*1cb0*/  UTMALDG.3D [UR8], [UR28], desc[UR26] ;  /* 0x00001a081c0075b4 */ /* 0x0003f00008011000 */
[----:B------:R-:W-:Y:S05]  /*1cc0*/  BRA.U UP0, `(.L_x_31) ;  /* 0xfffffffd005c7547 */ /* 0x000fea000b83ffff */
.L_x_26:
[C---:B-1----:R-:W-:Y:S01]  /*1cd0*/  LEA R2, R14.reuse, UR4, 0x3 ;  /* 0x000000040e027c11 */ /* 0x042fe2000f8e18ff */
[----:B------:R-:W-:Y:S01]  /*1ce0*/  NOP ;  /* 0x0000000000007918 */ /* 0x000fe20000000000 */
[----:B--2---:R-:W-:Y:S02]  /*1cf0*/  SHF.L.U32 R3, R13, 0x1f, RZ ;  /* 0x0000001f0d037819 */ /* 0x004fe400000006ff */
[----:B------:R-:W-:Y:S02]  /*1d00*/  LEA R4, R14, UR4, 0x4 ;  /* 0x000000040e047c11 */ /* 0x000fe4000f8e20ff */
[----:B------:R-:W1:Y:S02]  /*1d10*/  SYNCS.PHASECHK.TRANS64.TRYWAIT P0, [R2+URZ+0xa0], R3 ;  /* 0x0000a003020075a7 */ /* 0x000e6400080011ff */
[----:B-1----:R-:W-:Y:S05]  /*1d20*/  @!P0 BRA `(.L_x_32) ;  /* 0x0000004c00f48947 */ /* 0x002fea0003800000 */
.L_x_102:
[----:B------:R-:W2:Y:S01]  /*1d30*/  LDS.128 R4, [R4+0x130] ;  /* 0x0001300004047984 */ /* 0x000ea20000000c00 */
[----:B---3--:R-:W-:Y:S01]  /*1d40*/  ISETP.GE.AND P0, PT, R72, 0x1, PT ;  /* 0x000000014800780c */ /* 0x008fe20003f06270 */
[----:B-1----:R-:W-:Y:S01]  /*1d50*/  VIADD R2, R2, 0xb0 ;  /* 0x000000b002027836 */ /* 0x002fe20000000000 */
[----:B------:R-:W-:Y:S01]  /*1d60*/  @!PT LDS RZ, [RZ] ;  /* 0x00000000fffff984 */ /* 0x000fe20000000800 */
[----:B------:R-:W-:Y:S01]  /*1d70*/  @!PT LDS RZ, [RZ] ;  /* 0x00000000fffff984 */ /* 0x000fe20000000800 */
[----:B------:R-:W-:Y:S01]  /*1d80*/  @!PT LDS RZ, [RZ] ;  /* 0x00000000fffff984 */ /* 0x000fe20000000800 */
[----:B------:R-:W-:Y:S01]  /*1d90*/  @!PT LDS RZ, [RZ] ;  /* 0x00000000fffff984 */ /* 0x000fe20000000800 */
[----:B------:R1:W-:Y:S06]  /*1da0*/  MEMBAR.ALL.CTA ;  /* 0x0000000000007992 */ /* 0x0003ec0000008000 */
[----:B-1----:R-:W1:Y:S01]  /*1db0*/  FENCE.VIEW.ASYNC.S ;  /* 0x00000000000073c6 */ /* 0x002e620000000000 */
[----:B------:R-:W-:-:S04]  /*1dc0*/  PRMT R2, RZ, 0x654, R2 ;  /* 0x00000654ff027816 */ /* 0x000fc80000000002 */
[----:B-1----:R1:W-:Y:S01]  /*1dd0*/  SYNCS.ARRIVE.TRANS64.RED.A1T0 RZ, [R2+URZ], RZ ;  /* 0x000000ff02ff79a7 */ /* 0x0023e200081004ff */
[----:B--2---:R-:W-:-:S13]  /*1de0*/  LOP3.LUT P2, RZ, R6, 0x1, RZ, 0xc0, !PT ;  /* 0x0000000106ff7812 */ /* 0x004fda000784c0ff */
[----:B------:R-:W-:Y:S01]  /*1df0*/  @P2 SHF.R.U32.HI R3, RZ, 0x10, R5 ;  /* 0x00000010ff032819 */ /* 0x000fe20000011605 */
[----:B------:R-:W-:Y:S01]  /*1e00*/  VOTEU.ANY UP0, P2 ;  /* 0x0000000000ff7886 */ /* 0x000fe20001000100 */
[----:B------:R-:W-:Y:S02]  /*1e10*/  @P2 MOV R11, R4 ;  /* 0x00000004000b2202 */ /* 0x000fe40000000f00 */
[----:B------:R-:W-:Y:S02]  /*1e20*/  @P2 R2UR.BROADCAST UR8, R3 ;  /* 0x00000000030822ca */ /* 0x000fe400008e0000 */
[----:B------:R-:W-:-:S11]  /*1e30*/  @P2 LOP3.LUT R8, R5, 0xffff, RZ, 0xc0, !PT ;  /* 0x0000ffff05082812 */ /* 0x000fd600078ec0ff */
[----:B------:R-:W-:Y:S01]  /*1e40*/  @UP0 UMOV UR36, UR8 ;  /* 0x0000000800240c82 */ /* 0x000fe20008000000 */
[----:B-1----:R-:W-:Y:S05]  /*1e50*/  @!P0 BRA `(.L_x_33) ;  /* 0x0000000000b88947 */ /* 0x002fea0003800000 */
[----:B------:R-:W4:Y:S01]  /*1e60*/  LDC.64 R4, c[0x0][0xb18] ;  /* 0x0002c600ff047b82 */ /* 0x000f220000000a00 */
[----:B------:R-:W-:-:S07]  /*1e70*/  ISETP.NE.AND P3, PT, R72, 0x1, PT ;  /* 0x000000014800780c */ /* 0x000fce0003f65270 */
[----:B------:R-:W1:Y:S08]  /*1e80*/  LDC.64 R6, c[0x0][0xb10] ;  /* 0x0002c400ff067b82 */ /* 0x000e700000000a00 */
[----:B------:R-:W2:Y:S08]  /*1e90*/  LDC R16, c[0x0][0xb20] ;  /* 0x0002c800ff107b82 */ /* 0x000eb00000000800 */
[----:B------:R-:W3:Y:S01]  /*1ea0*/  LDC R18, c[0x0][0xb0c] ;  /* 0x0002c300ff127b82 */ /* 0x000ee20000000800 */
[----:B----4-:R-:W-:Y:S01]  /*1eb0*/  IMAD.HI.U32 R17, R0, R5, RZ ;  /* 0x0000000500117227 */ /* 0x010fe200078e00ff */
[----:B------:R-:W-:-:S03]  /*1ec0*/  ISETP.NE.AND P0, PT, R4, 0x1, PT ;  /* 0x000000010400780c */ /* 0x000fc60003f05270 */
[----:B------:R-:W-:-:S03]  /*1ed0*/  IMAD.HI.U32 R5, R8, R5, RZ ;  /* 0x0000000508057227 */ /* 0x000fc600078e00ff */
[----:B------:R-:W4:Y:S01]  /*1ee0*/  LDC.64 R2, c[0x0][0xb28] ;  /* 0x0002ca00ff027b82 */ /* 0x000f220000000a00 */
[----:B-1----:R-:W-:-:S04]  /*1ef0*/  IMAD.HI.U32 R20, R9, R6, RZ ;  /* 0x0000000609147227 */ /* 0x002fc800078e00ff */
[----:B------:R-:W-:Y:S01]  /*1f00*/  IMAD.HI.U32 R22, R11, R6, RZ ;  /* 0x000000060b167227 */ /* 0x000fe200078e00ff */
[----:B------:R-:W-:Y:S02]  /*1f10*/  SHF.R.U32.HI R20, RZ, R7, R20 ;  /* 0x00000007ff147219 */ /* 0x000fe40000011614 */
[-C--:B--2---:R-:W-:Y:S02]  /*1f20*/  SHF.R.U32.HI R17, RZ, R16.reuse, R17 ;  /* 0x00000010ff117219 */ /* 0x084fe40000011611 */
[----:B------:R-:W-:Y:S02]  /*1f30*/  SHF.R.U32.HI R5, RZ, R16, R5 ;  /* 0x00000010ff057219 */ /* 0x000fe40000011605 */
[----:B------:R-:W-:Y:S02]  /*1f40*/  SEL R17, R0, R17, !P0 ;  /* 0x0000001100117207 */ /* 0x000fe40004000000 */
[----:B------:R-:W-:Y:S02]  /*1f50*/  SHF.R.U32.HI R22, RZ, R7, R22 ;  /* 0x00000007ff167219 */ /* 0x000fe40000011616 */
[----:B---3--:R-:W-:-:S02]  /*1f60*/  ISETP.NE.AND P1, PT, R18, 0x1, PT ;  /* 0x000000011200780c */ /* 0x008fc40003f25270 */
[----:B------:R-:W-:Y:S02]  /*1f70*/  SEL R5, R8, R5, !P0 ;  /* 0x0000000508057207 */ /* 0x000fe40004000000 */
[----:B------:R-:W-:Y:S02]  /*1f80*/  SEL R19, R9, R20, !P1 ;  /* 0x0000001409137207 */ /* 0x000fe40004800000 */
[----:B------:R-:W-:Y:S01]  /*1f90*/  SEL R7, R11, R22, !P1 ;  /* 0x000000160b077207 */ /* 0x000fe20004800000 */
[----:B----4-:R-:W-:-:S04]  /*1fa0*/  IMAD.HI.U32 R20, R17, R2, RZ ;  /* 0x0000000211147227 */ /* 0x010fc800078e00ff */
[----:B------:R-:W-:Y:S01]  /*1fb0*/  IMAD.HI.U32 R6, R19, R2, RZ ;  /* 0x0000000213067227 */ /* 0x000fe200078e00ff */
[----:B------:R-:W-:-:S04]  /*1fc0*/  @P3 SHF.R.U32.HI R17, RZ, R3, R20 ;  /* 0x00000003ff113219 */ /* 0x000fc80000011614 */
[----:B------:R-:W-:Y:S01]  /*1fd0*/  @P3 SHF.R.U32.HI R19, RZ, R3, R6 ;  /* 0x00000003ff133219 */ /* 0x000fe20000011606 */
[----:B------:R-:W-:-:S04]  /*1fe0*/  IMAD R17, R72, R17, RZ ;  /* 0x0000001148117224 */ /* 0x000fc800078e02ff */
[----:B------:R-:W-:Y:S01]  /*1ff0*/  IMAD R6, R72, R19, RZ ;  /* 0x0000001348067224 */ /* 0x000fe200078e02ff */
[C---:B------:R-:W-:Y:S02]  /*2000*/  ISETP.GE.AND P0, PT, R5.reuse, R17, PT ;  /* 0x000000110500720c */ /* 0x040fe40003f06270 */
[----:B------:R-:W-:Y:S02]  /*2010*/  IADD3 R17, PT, PT, -R5, RZ, RZ ;  /* 0x000000ff05117210 */ /* 0x000fe40007ffe1ff */
[----:B------:R-:W-:Y:S01]  /*2020*/  ISETP.GE.OR P0, PT, R7, R6, P0 ;  /* 0x000000060700720c */ /* 0x000fe20000706670 */
[----:B------:R-:W-:-:S04]  /*2030*/  IMAD.HI.U32 R6, R5, R2, RZ ;  /* 0x0000000205067227 */ /* 0x000fc800078e00ff */
[----:B------:R-:W-:Y:S01]  /*2040*/  IMAD R8, R4, R17, R8 ;  /* 0x0000001104087224 */ /* 0x000fe200078e0208 */
[----:B------:R-:W-:-:S04]  /*2050*/  SHF.R.U32.HI R6, RZ, R3, R6 ;  /* 0x00000003ff067219 */ /* 0x000fc80000011606 */
[----:B------:R-:W-:-:S03]  /*2060*/  SEL R6, R5, R6, !P3 ;  /* 0x0000000605067207 */ /* 0x000fc60005800000 */
[----:B------:R-:W-:-:S04]  /*2070*/  @!P0 IMAD.HI.U32 R16, R7, R2, RZ ;  /* 0x0000000207108227 */ /* 0x000fc800078e00ff */
[----:B------:R-:W-:Y:S01]  /*2080*/  IMAD.MOV R2, RZ, RZ, -R6 ;  /* 0x000000ffff027224 */ /* 0x000fe200078e0a06 */
[----:B------:R-:W-:-:S03]  /*2090*/  @!P0 SHF.R.U32.HI R16, RZ, R3, R16 ;  /* 0x00000003ff108219 */ /* 0x000fc60000011610 */
[----:B------:R-:W-:Y:S01]  /*20a0*/  IMAD R2, R72, R2, R5 ;  /* 0x0000000248027224 */ /* 0x000fe200078e0205 */
[----:B------:R-:W-:-:S05]  /*20b0*/  @!P0 SEL R3, R7, R16, !P3 ;  /* 0x0000001007038207 */ /* 0x000fca0005800000 */
[--C-:B------:R-:W-:Y:S02]  /*20c0*/  @!P0 IMAD.IADD R6, R6, 0x1, -R3.reuse ;  /* 0x0000000106068824 */ /* 0x100fe400078e0a03 */
[----:B------:R-:W-:Y:S01]  /*20d0*/  @!P0 IMAD R3, R2, R19, R3 ;  /* 0x0000001302038224 */ /* 0x000fe200078e0203 */
[----:B------:R-:W-:Y:S01]  /*20e0*/  IADD3 R2, PT, PT, -R7, RZ, RZ ;  /* 0x000000ff07027210 */ /* 0x000fe20007ffe1ff */
[----:B------:R-:W-:Y:S02]  /*20f0*/  @!P0 IMAD R5, R72, R6, R7 ;  /* 0x0000000648058224 */ /* 0x000fe400078e0207 */
[----:B------:R-:W-:Y:S02]  /*2100*/  @!P0 IMAD.MOV.U32 R7, RZ, RZ, R3 ;  /* 0x000000ffff078224 */ /* 0x000fe400078e0003 */
[----:B------:R-:W-:Y:S02]  /*2110*/  IMAD R2, R18, R2, R11 ;  /* 0x0000000212027224 */ /* 0x000fe400078e020b */
[----:B------:R-:W-:-:S02]  /*2120*/  IMAD R8, R5, R4, R8 ;  /* 0x0000000405087224 */ /* 0x000fc400078e0208 */
[----:B------:R-:W-:Y:S02]  /*2130*/  IMAD R11, R7, R18, R2 ;  /* 0x00000012070b7224 */ /* 0x000fe400078e0202 */
.L_x_33:
[----:B------:R-:W1:Y:S02]  /*2140*/  LDCU UR8, c[0x0][0xb30] ;  /* 0x00016600ff0877ac */ /* 0x000e640008000800 */
[----:B-1----:R-:W-:-:S09]  /*2150*/  UISETP.NE.AND UP0, UPT, UR8, 0x1, UPT ;  /* 0x000000010800788c */ /* 0x002fd2000bf05270 */
[----:B------:R-:W-:Y:S05]  /*2160*/  BRA.U UP0, `(.L_x_34) ;  /* 0x0000000100407547 */ /* 0x000fea000b800000 */
[----:B------:R-:W1:Y:S08]  /*2170*/  LDC.64 R4, c[0x0][0xb10] ;  /* 0x0002c400ff047b82 */ /* 0x000e700000000a00 */
[----:B------:R-:W2:Y:S08]  /*2180*/  LDC.64 R2, c[0x0][0xb18] ;  /* 0x0002c600ff027b82 */ /* 0x000eb00000000a00 */
[----:B------:R-:W3:Y:S08]  /*2190*/  LDC R6, c[0x0][0xb20] ;  /* 0x0002c800ff067b82 */ /* 0x000ef00000000800 */
[----:B------:R-:W4:Y:S01]  /*21a0*/  LDC R16, c[0x0][0xb0c] ;  /* 0x0002c300ff107b82 */ /* 0x000f220000000800 */
[----:B-1----:R-:W-:-:S05]  /*21b0*/  IMAD.HI.U32 R4, R11, R4, RZ ;  /* 0x000000040b047227 */ /* 0x002fca00078e00ff */
[----:B------:R-:W-:Y:S01]  /*21c0*/  SHF.R.U32.HI R4, RZ, R5, R4 ;  /* 0x00000005ff047219 */ /* 0x000fe20000011604 */
[----:B--2---:R-:W-:Y:S01]  /*21d0*/  IMAD.HI.U32 R3, R8, R3, RZ ;  /* 0x0000000308037227 */ /* 0x004fe200078e00ff */
[----:B------:R-:W-:-:S04]  /*21e0*/  ISETP.NE.AND P0, PT, R2, 0x1, PT ;  /* 0x000000010200780c */ /* 0x000fc80003f05270 */
[----:B---3--:R-:W-:-:S04]  /*21f0*/  SHF.R.U32.HI R3, RZ, R6, R3 ;  /* 0x00000006ff037219 */ /* 0x008fc80000011603 */
[----:B------:R-:W-:Y:S02]  /*2200*/  SEL R3, R8, R3, !P0 ;  /* 0x0000000308037207 */ /* 0x000fe40004000000 */
[----:B----4-:R-:W-:-:S04]  /*2210*/  ISETP.NE.AND P1, PT, R16, 0x1, PT ;  /* 0x000000011000780c */ /* 0x010fc80003f25270 */
[----:B------:R-:W-:-:S05]  /*2220*/  SEL R4, R11, R4, !P1 ;  /* 0x000000040b047207 */ /* 0x000fca0004800000 */
[----:B------:R-:W-:Y:S02]  /*2230*/  IMAD.IADD R5, R3, 0x1, -R4 ;  /* 0x0000000103057824 */ /* 0x000fe400078e0a04 */
[----:B------:R-:W-:Y:S02]  /*2240*/  IMAD.IADD R3, R4, 0x1, -R3 ;  /* 0x0000000104037824 */ /* 0x000fe400078e0a03 */
[----:B------:R-:W-:Y:S02]  /*2250*/  IMAD R11, R5, R16, R11 ;  /* 0x00000010050b7224 */ /* 0x000fe400078e020b */
[----:B------:R-:W-:-:S07]  /*2260*/  IMAD R8, R3, R2, R8 ;  /* 0x0000000203087224 */ /* 0x000fce00078e0208 */
.L_x_34:
[----:B------:R-:W-:Y:S01]  /*2270*/  VIADD R14, R14, 0x1 ;  /* 0x000000010e0e7836 */ /* 0x000fe20000000000 */
[----:B------:R-:W-:Y:S01]  /*2280*/  PLOP3.LUT P1, PT, PT, PT, PT, 0x80, 0x8 ;  /* 0x000000000008781c */ /* 0x000fe20003f2f070 */
[----:B------:R-:W-:Y:S02]  /*2290*/  IMAD.IADD R165, R11, 0x1, R154 ;  /* 0x000000010ba57824 */ /* 0x000fe400078e029a */
[----:B------:R-:W-:Y:S01]  /*22a0*/  IMAD.IADD R155, R8, 0x1, R143 ;  /* 0x00000001089b7824 */ /* 0x000fe200078e028f */
[----:B------:R-:W-:-:S04]  /*22b0*/  ISETP.NE.AND P0, PT, R14, 0x2, PT ;  /* 0x000000020e00780c */ /* 0x000fc80003f05270 */
[----:B------:R-:W-:Y:S02]  /*22c0*/  SEL R2, RZ, 0x1, P0 ;  /* 0x00000001ff027807 */ /* 0x000fe40000000000 */
[----:B------:R-:W-:Y:S02]  /*22d0*/  SEL R14, R14, RZ, P0 ;  /* 0x000000ff0e0e7207 */ /* 0x000fe40000000000 */
[----:B------:R-:W-:Y:S01]  /*22e0*/  LOP3.LUT R13, R13, R2, RZ, 0x3c, !PT ;  /* 0x000000020d0d7212 */ /* 0x000fe200078e3cff */
[----:B------:R-:W-:Y:S06]  /*22f0*/  @P2 BRA `(.L_x_35) ;  /* 0xfffffff000982947 */ /* 0x000fec000383ffff */
[----:B------:R-:W-:Y:S01]  /*2300*/  UIADD3 UR4, UPT, UPT, UR4, 0x40, URZ ;  /* 0x0000004004047890 */ /* 0x000fe2000fffe0ff */
[----:B------:R-:W-:-:S03]  /*2310*/  SHF.L.U32 R3, R15, 0x1f, RZ ;  /* 0x0000001f0f037819 */ /* 0x000fc600000006ff */
[----:B------:R-:W-:-:S09]  /*2320*/  ULEA UR5, UR6, UR4, 0x3 ;  /* 0x0000000406057291 */ /* 0x000fd2000f8e18ff */
[----:B------:R-:W1:Y:S02]  /*2330*/  SYNCS.PHASECHK.TRANS64.TRYWAIT P0, [UR5], R3 ;  /* 0x00000003ff0075a7 */ /* 0x000e640008001105 */
[----:B-1----:R-:W-:Y:S05]  /*2340*/  @!P0 BRA `(.L_x_36) ;  /* 0x0000004800808947 */ /* 0x002fea0003800000 */
.L_x_104:
[----:B------:R-:W-:-:S04]  /*2350*/  UIADD3 UR6, UPT, UPT, UR6, 0x1, URZ ;  /* 0x0000000106067890 */ /* 0x000fc8000fffe0ff */
[----:B------:R-:W-:-:S04]  /*2360*/  UISETP.NE.AND UP0, UPT, UR6, 0x8, UPT ;  /* 0x000000080600788c */ /* 0x000fc8000bf05270 */
[----:B------:R-:W-:Y:S02]  /*2370*/  USEL UR7, URZ, 0x1, UP0 ;  /* 0x00000001ff077887 */ /* 0x000fe40008000000 */
[----:B------:R-:W-:-:S04]  /*2380*/  USEL UR6, UR6, URZ, UP0 ;  /* 0x000000ff06067287 */ /* 0x000fc80008000000 */
[----:B------:R-:W-:Y:S01]  /*2390*/  ULEA UR5, UR6, UR4, 0x3 ;  /* 0x0000000406057291 */ /* 0x000fe2000f8e18ff */
[----:B------:R-:W-:-:S04]  /*23a0*/  LOP3.LUT R2, R15, UR7, RZ, 0x3c, !PT ;  /* 0x000000070f027c12 */ /* 0x000fc8000f8e3cff */
[----:B-1----:R-:W-:-:S04]  /*23b0*/  SHF.L.U32 R3, R2, 0x1f, RZ ;  /* 0x0000001f02037819 */ /* 0x002fc800000006ff */
[----:B------:R-:W1:Y:S02]  /*23c0*/  SYNCS.PHASECHK.TRANS64.TRYWAIT P0, [UR5], R3 ;  /* 0x00000003ff0075a7 */ /* 0x000e640008001105 */
[----:B-1----:R-:W-:Y:S05]  /*23d0*/  @!P0 BRA `(.L_x_37) ;  /* 0x0000004800748947 */ /* 0x002fea0003800000 */
.L_x_106:
        /* <DEDUP_REMOVED lines=9> */
.L_x_108:
        /* <DEDUP_REMOVED lines=9> */
.L_x_110:
        /* <DEDUP_REMOVED lines=9> */
.L_x_112:
        /* <DEDUP_REMOVED lines=9> */
.L_x_114:
        /* <DEDUP_REMOVED lines=9> */
.L_x_116:
[----:B------:R-:W-:-:S04]  /*26b0*/  UIADD3 UR6, UPT, UPT, UR6, 0x1, URZ ;  /* 0x0000000106067890 */ /* 0x000fc8000fffe0ff */
[----:B------:R-:W-:-:S04]  /*26c0*/  UISETP.NE.AND UP0, UPT, UR6, 0x8, UPT ;  /* 0x000000080600788c */ /* 0x000fc8000bf05270 */
[----:B------:R-:W-:Y:S02]  /*26d0*/  USEL UR5, URZ, 0x1, UP0 ;  /* 0x00000001ff057887 */ /* 0x000fe40008000000 */
[----:B------:R-:W-:-:S04]  /*26e0*/  USEL UR6, UR6, URZ, UP0 ;  /* 0x000000ff06067287 */ /* 0x000fc80008000000 */
[----:B------:R-:W-:Y:S01]  /*26f0*/  ULEA UR6, UR6, UR4, 0x3 ;  /* 0x0000000406067291 */ /* 0x000fe2000f8e18ff */
[----:B-1----:R-:W-:-:S04]  /*2700*/  LOP3.LUT R3, R2, UR5, RZ, 0x3c, !PT ;  /* 0x0000000502037c12 */ /* 0x002fc8000f8e3cff */
[----:B------:R-:W-:Y:S01]  /*2710*/  SHF.L.U32 R3, R3, 0x1f, RZ ;  /* 0x0000001f03037819 */ /* 0x000fe200000006ff */
[----:B----4-:R-:W-:-:S07]  /*2720*/  IMAD.U32 R0, RZ, RZ, UR6 ;  /* 0x00000006ff007e24 */ /* 0x010fce000f8e00ff */
.L_x_43:
[----:B-1----:R1:W2:Y:S02]  /*2730*/  SYNCS.PHASECHK.TRANS64.TRYWAIT P0, [R0+URZ], R3 ;  /* 0x00000003000075a7 */ /* 0x0022a400080011ff */
[----:B--2---:R-:W-:Y:S05]  /*2740*/  @!P0 NANOSLEEP.SYNCS 0x989680 ;  /* 0x009896800000895d */ /* 0x004fea0003900000 */
[----:B------:R-:W2:Y:S02]  /*2750*/  @!P0 SYNCS.PHASECHK.TRANS64 P0, [R0+URZ], R3 ;  /* 0x00000003000085a7 */ /* 0x000ea400080010ff */
[----:B--2---:R-:W-:Y:S05]  /*2760*/  @P0 EXIT ;  /* 0x000000000000094d */ /* 0x004fea0003800000 */
[----:B------:R-:W-:Y:S05]  /*2770*/  BRA `(.L_x_43) ;  /* 0xfffffffc00ec7947 */ /* 0x000fea000383ffff */
.L_x_17:
[----:B------:R-:W-:-:S04]  /*2780*/  UISETP.NE.AND UP1, UPT, UR37, URZ, UPT ;  /* 0x000000ff2500728c */ /* 0x000fc8000bf25270 */
[----:B------:R-:W-:-:S09]  /*2790*/  UISETP.NE.OR UP1, UPT, UR8, 0x1, UP1 ;  /* 0x000000010800788c */ /* 0x000fd20008f25670 */
[----:B------:R-:W-:Y:S05]  /*27a0*/  BRA.U UP1, `(.L_x_44) ;  /* 0x0000000501487547 */ /* 0x000fea000b800000 */
[----:B------:R-:W-:Y:S01]  /*27b0*/  ISETP.NE.AND P2, PT, R2, RZ, PT ;  /* 0x000000ff0200720c */ /* 0x000fe20003f45270 */
[----:B------:R-:W-:Y:S01]  /*27c0*/  IMAD.MOV.U32 R12, RZ, RZ, 0x1 ;  /* 0x00000001ff0c7424 */ /* 0x000fe200078e00ff */
[----:B------:R-:W-:Y:S02]  /*27d0*/  CS2R R10, SRZ ;  /* 0x00000000000a7805 */ /* 0x000fe4000001ff00 */
[----:B------:R-:W-:Y:S01]  /*27e0*/  CS2R R8, SRZ ;  /* 0x0000000000087805 */ /* 0x000fe2000001ff00 */
[----:B------:R-:W-:Y:S01]  /*27f0*/  UMOV UR4, 0x400 ;  /* 0x0000040000047882 */ /* 0x000fe20000000000 */
[----:B------:R-:W-:Y:S01]  /*2800*/  UMOV UR6, URZ ;  /* 0x000000ff00067c82 */ /* 0x000fe20008000000 */
[----:B------:R-:W-:-:S12]  /*2810*/  ULEA UR37, UR37, UR4, 0x18 ;  /* 0x0000000425257291 */ /* 0x000fd8000f8ec0ff */
.L_x_48:
[----:B------:R-:W-:Y:S02]  /*2820*/  LEA R0, R8, UR37, 0x3 ;  /* 0x0000002508007c11 */ /* 0x000fe4000f8e18ff */
[----:B------:R-:W-:-:S03]  /*2830*/  SHF.L.U32 R5, R9, 0x1f, RZ ;  /* 0x0000001f09057819 */ /* 0x000fc600000006ff */
[----:B------:R-:W-:Y:S01]  /*2840*/  VIADD R4, R0, 0x110 ;  /* 0x0000011000047836 */ /* 0x000fe20000000000 */
[----:B------:R-:W1:Y:S02]  /*2850*/  SYNCS.PHASECHK.TRANS64.TRYWAIT P0, [R0+URZ+0x100], R5 ;  /* 0x00010005000075a7 */ /* 0x000e6400080011ff */
[----:B-1----:R-:W-:Y:S05]  /*2860*/  @!P0 BRA `(.L_x_45) ;  /* 0x0000004400e08947 */ /* 0x002fea0003800000 */
.L_x_117:
[----:B------:R-:W-:Y:S01]  /*2870*/  ULEA UR5, UR6, UR37, 0x3 ;  /* 0x0000002506057291 */ /* 0x000fe2000f8e18ff */
[----:B------:R-:W-:Y:S02]  /*2880*/  PRMT R4, RZ, 0x654, R4 ;  /* 0x00000654ff047816 */ /* 0x000fe40000000004 */
[----:B-1----:R-:W-:Y:S01]  /*2890*/  SHF.L.U32 R5, R12, 0x1f, RZ ;  /* 0x0000001f0c057819 */ /* 0x002fe200000006ff */
[----:B------:R-:W-:Y:S01]  /*28a0*/  UIADD3 UR4, UPT, UPT, UR5, 0xa0, URZ ;  /* 0x000000a005047890 */ /* 0x000fe2000fffe0ff */
[----:B------:R1:W-:Y:S05]  /*28b0*/  SYNCS.ARRIVE.TRANS64.RED.A1T0 RZ, [R4+URZ], RZ ;  /* 0x000000ff04ff79a7 */ /* 0x0003ea00081004ff */
[----:B------:R-:W-:Y:S01]  /*28c0*/  IMAD.U32 R7, RZ, RZ, UR4 ;  /* 0x00000004ff077e24 */ /* 0x000fe2000f8e00ff */
[----:B------:R-:W2:Y:S04]  /*28d0*/  SYNCS.PHASECHK.TRANS64.TRYWAIT P0, [UR5+0xb0], R5 ;  /* 0x0000b005ff0075a7 */ /* 0x000ea80008001105 */
[----:B------:R-:W-:Y:S01]  /*28e0*/  PRMT R6, R2, 0x654, R7 ;  /* 0x0000065402067816 */ /* 0x000fe20000000007 */
[----:B-1----:R-:W-:Y:S01]  /*28f0*/  @!P2 IMAD.MOV.U32 R4, RZ, RZ, 0x10 ;  /* 0x00000010ff04a424 */ /* 0x002fe200078e00ff */
[----:B--2---:R-:W-:Y:S06]  /*2900*/  @!P0 BRA `(.L_x_46) ;  /* 0x0000004400cc8947 */ /* 0x004fec0003800000 */
.L_x_119:
[----:B------:R-:W-:Y:S01]  /*2910*/  ULEA UR4, UR6, UR37, 0x4 ;  /* 0x0000002506047291 */ /* 0x000fe2000f8e20ff */
[----:B------:R-:W-:Y:S01]  /*2920*/  SEL R3, R6, R3, !P2 ;  /* 0x0000000306037207 */ /* 0x000fe20005000000 */
[----:B------:R-:W-:Y:S01]  /*2930*/  UIADD3 UR5, UPT, UPT, UR5, 0xa0, URZ ;  /* 0x000000a005057890 */ /* 0x000fe2000fffe0ff */
[----:B-1----:R-:W-:Y:S01]  /*2940*/  LEA R0, R11, UR37, 0x3 ;  /* 0x000000250b007c11 */ /* 0x002fe2000f8e18ff */
[----:B------:R-:W-:Y:S01]  /*2950*/  UIADD3 UR4, UPT, UPT, UR4, 0x130, URZ ;  /* 0x0000013004047890 */ /* 0x000fe2000fffe0ff */
[----:B------:R-:W-:Y:S01]  /*2960*/  SHF.L.U32 R5, R10, 0x1f, RZ ;  /* 0x0000001f0a057819 */ /* 0x000fe200000006ff */
[----:B------:R1:W-:Y:S01]  /*2970*/  @!P2 SYNCS.ARRIVE.TRANS64.RED RZ, [R3+URZ], R4 ;  /* 0x0000000403ffa9a7 */ /* 0x0003e200080004ff */
[----:B------:R-:W-:Y:S01]  /*2980*/  UIADD3 UR6, UPT, UPT, UR6, 0x1, URZ ;  /* 0x0000000106067890 */ /* 0x000fe2000fffe0ff */
[----:B------:R-:W-:-:S03]  /*2990*/  VIADD R8, R8, 0x1 ;  /* 0x0000000108087836 */ /* 0x000fc60000000000 */
[----:B------:R-:W-:Y:S02]  /*29a0*/  UISETP.NE.AND UP0, UPT, UR6, 0x2, UPT ;  /* 0x000000020600788c */ /* 0x000fe4000bf05270 */
[----:B------:R-:W-:Y:S06]  /*29b0*/  UGETNEXTWORKID.BROADCAST [UR4], [UR5] ;  /* 0x00000000040073ca */ /* 0x000fec0008000100 */
[----:B------:R-:W-:Y:S01]  /*29c0*/  USEL UR4, URZ, 0x1, UP0 ;  /* 0x00000001ff047887 */ /* 0x000fe20008000000 */
[----:B------:R-:W-:Y:S01]  /*29d0*/  ISETP.NE.AND P0, PT, R8, 0x2, PT ;  /* 0x000000020800780c */ /* 0x000fe20003f05270 */
[----:B------:R-:W-:Y:S01]  /*29e0*/  USEL UR6, UR6, URZ, UP0 ;  /* 0x000000ff06067287 */ /* 0x000fe20008000000 */
[----:B------:R-:W2:Y:S03]  /*29f0*/  SYNCS.PHASECHK.TRANS64.TRYWAIT P1, [R0+URZ+0xa0], R5 ;  /* 0x0000a005000075a7 */ /* 0x000ea600080211ff */
[----:B------:R-:W-:Y:S01]  /*2a00*/  LOP3.LUT R12, R12, UR4, RZ, 0x3c, !PT ;  /* 0x000000040c0c7c12 */ /* 0x000fe2000f8e3cff */
[----:B-12---:R-:W-:Y:S07]  /*2a10*/  @!P1 BRA `(.L_x_47) ;  /* 0x0000004400a09947 */ /* 0x006fee0003800000 */
.L_x_120:
[C---:B------:R-:W-:Y:S01]  /*2a20*/  LEA R4, R11.reuse, UR37, 0x4 ;  /* 0x000000250b047c11 */ /* 0x040fe2000f8e20ff */
[----:B-1----:R-:W-:Y:S01]  /*2a30*/  VIADD R0, R0, 0xb0 ;  /* 0x000000b000007836 */ /* 0x002fe20000000000 */
[----:B------:R-:W-:Y:S01]  /*2a40*/  SEL R8, R8, RZ, P0 ;  /* 0x000000ff08087207 */ /* 0x000fe20000000000 */
[----:B------:R-:W-:-:S03]  /*2a50*/  VIADD R11, R11, 0x1 ;  /* 0x000000010b0b7836 */ /* 0x000fc60000000000 */
[----:B------:R-:W1:Y:S01]  /*2a60*/  LDS.128 R4, [R4+0x130] ;  /* 0x0001300004047984 */ /* 0x000e620000000c00 */
[----:B------:R-:W-:Y:S02]  /*2a70*/  PRMT R0, RZ, 0x654, R0 ;  /* 0x00000654ff007816 */ /* 0x000fe40000000000 */
[C---:B------:R-:W-:Y:S01]  /*2a80*/  ISETP.NE.AND P1, PT, R11.reuse, 0x2, PT ;  /* 0x000000020b00780c */ /* 0x040fe20003f25270 */
[----:B------:R-:W-:Y:S01]  /*2a90*/  @!PT LDS RZ, [RZ] ;  /* 0x00000000fffff984 */ /* 0x000fe20000000800 */
[----:B------:R-:W-:Y:S01]  /*2aa0*/  @!PT LDS RZ, [RZ] ;  /* 0x00000000fffff984 */ /* 0x000fe20000000800 */
[----:B------:R-:W-:Y:S01]  /*2ab0*/  @!PT LDS RZ, [RZ] ;  /* 0x00000000fffff984 */ /* 0x000fe20000000800 */
[----:B------:R-:W-:Y:S01]  /*2ac0*/  @!PT LDS RZ, [RZ] ;  /* 0x00000000fffff984 */ /* 0x000fe20000000800 */
[----:B------:R2:W-:Y:S06]  /*2ad0*/  MEMBAR.ALL.CTA ;  /* 0x0000000000007992 */ /* 0x0005ec0000008000 */
[----:B--2---:R-:W2:Y:S01]  /*2ae0*/  FENCE.VIEW.ASYNC.S ;  /* 0x00000000000073c6 */ /* 0x004ea20000000000 */
[----:B------:R-:W-:Y:S01]  /*2af0*/  SEL R11, R11, RZ, P1 ;  /* 0x000000ff0b0b7207 */ /* 0x000fe20000800000 */
[----:B--2---:R2:W-:Y:S01]  /*2b00*/  SYNCS.ARRIVE.TRANS64.RED.A1T0 RZ, [R0+URZ], RZ ;  /* 0x000000ff00ff79a7 */ /* 0x0045e200081004ff */
[----:B-1----:R-:W-:-:S02]  /*2b10*/  LOP3.LUT P3, RZ, R6, 0x1, RZ, 0xc0, !PT ;  /* 0x0000000106ff7812 */ /* 0x002fc4000786c0ff */
[----:B------:R-:W-:-:S04]  /*2b20*/  SEL R5, RZ, 0x1, P1 ;  /* 0x00000001ff057807 */ /* 0x000fc80000800000 */
[----:B------:R-:W-:Y:S02]  /*2b30*/  LOP3.LUT R10, R10, R5, RZ, 0x3c, !PT ;  /* 0x000000050a0a7212 */ /* 0x000fe400078e3cff */
[----:B--2---:R-:W-:-:S04]  /*2b40*/  SEL R0, RZ, 0x1, P0 ;  /* 0x00000001ff007807 */ /* 0x004fc80000000000 */
[----:B------:R-:W-:Y:S01]  /*2b50*/  LOP3.LUT R9, R9, R0, RZ, 0x3c, !PT ;  /* 0x0000000009097212 */ /* 0x000fe200078e3cff */
[----:B------:R-:W-:Y:S06]  /*2b60*/  @P3 BRA `(.L_x_48) ;  /* 0xfffffffc002c3947 */ /* 0x000fec000383ffff */
[----:B------:R-:W-:Y:S01]  /*2b70*/  ULEA UR5, UR6, UR37, 0x3 ;  /* 0x0000002506057291 */ /* 0x000fe2000f8e18ff */
[----:B------:R-:W-:-:S08]  /*2b80*/  SHF.L.U32 R3, R12, 0x1f, RZ ;  /* 0x0000001f0c037819 */ /* 0x000fd000000006ff */
[----:B------:R-:W1:Y:S02]  /*2b90*/  SYNCS.PHASECHK.TRANS64 P0, [UR5+0xb0], R3 ;  /* 0x0000b003ff0075a7 */ /* 0x000e640008001005 */
[----:B-1----:R-:W-:Y:S05]  /*2ba0*/  @P0 BRA `(.L_x_49) ;  /* 0x0000000000080947 */ /* 0x002fea0003800000 */
[----:B------:R-:W1:Y:S02]  /*2bb0*/  SYNCS.PHASECHK.TRANS64.TRYWAIT P0, [UR5+0xb0], R3 ;  /* 0x0000b003ff0075a7 */ /* 0x000e640008001105 */
[----:B-1----:R-:W-:Y:S05]  /*2bc0*/  @!P0 BRA `(.L_x_50) ;  /* 0x0000004400488947 */ /* 0x002fea0003800000 */
.L_x_49:
[----:B------:R-:W-:-:S04]  /*2bd0*/  UIADD3 UR4, UPT, UPT, UR6, 0x1, URZ ;  /* 0x0000000106047890 */ /* 0x000fc8000fffe0ff */
[----:B------:R-:W-:-:S04]  /*2be0*/  UISETP.NE.AND UP0, UPT, UR4, 0x2, UPT ;  /* 0x000000020400788c */ /* 0x000fc8000bf05270 */
[----:B------:R-:W-:Y:S02]  /*2bf0*/  USEL UR7, URZ, 0x1, UP0 ;  /* 0x00000001ff077887 */ /* 0x000fe40008000000 */
[----:B------:R-:W-:-:S04]  /*2c00*/  USEL UR4, UR4, URZ, UP0 ;  /* 0x000000ff04047287 */ /* 0x000fc80008000000 */
[----:B------:R-:W-:Y:S01]  /*2c10*/  ULEA UR4, UR4, UR37, 0x3 ;  /* 0x0000002504047291 */ /* 0x000fe2000f8e18ff */
[----:B-1----:R-:W-:-:S04]  /*2c20*/  LOP3.LUT R3, R12, UR7, RZ, 0x3c, !PT ;  /* 0x000000070c037c12 */ /* 0x002fc8000f8e3cff */
[----:B------:R-:W-:-:S04]  /*2c30*/  SHF.L.U32 R0, R3, 0x1f, RZ ;  /* 0x0000001f03007819 */ /* 0x000fc800000006ff */
[----:B------:R-:W1:Y:S02]  /*2c40*/  SYNCS.PHASECHK.TRANS64 P0, [UR4+0xb0], R0 ;  /* 0x0000b000ff0075a7 */ /* 0x000e640008001004 */
[----:B-1----:R-:W-:Y:S05]  /*2c50*/  @P0 EXIT ;  /* 0x000000000000094d */ /* 0x002fea0003800000 */
[----:B------:R-:W-:Y:S02]  /*2c60*/  SHF.L.U32 R3, R3, 0x1f, RZ ;  /* 0x0000001f03037819 */ /* 0x000fe400000006ff */
[----:B------:R-:W-:-:S07]  /*2c70*/  MOV R0, UR4 ;  /* 0x0000000400007c02 */ /* 0x000fce0008000f00 */
.L_x_51:
[----:B-1----:R1:W2:Y:S02]  /*2c80*/  SYNCS.PHASECHK.TRANS64.TRYWAIT P0, [R0+URZ+0xb0], R3 ;  /* 0x0000b003000075a7 */ /* 0x0022a400080011ff */
[----:B--2---:R-:W-:Y:S05]  /*2c90*/  @!P0 NANOSLEEP.SYNCS 0x989680 ;  /* 0x009896800000895d */ /* 0x004fea0003900000 */
[----:B------:R-:W2:Y:S02]  /*2ca0*/  @!P0 SYNCS.PHASECHK.TRANS64 P0, [R0+URZ+0xb0], R3 ;  /* 0x0000b003000085a7 */ /* 0x000ea400080010ff */
[----:B--2---:R-:W-:Y:S05]  /*2cb0*/  @P0 EXIT ;  /* 0x000000000000094d */ /* 0x004fea0003800000 */
[----:B------:R-:W-:Y:S05]  /*2cc0*/  BRA `(.L_x_51) ;  /* 0xfffffffc00ec7947 */ /* 0x000fea000383ffff */
.L_x_44:
[----:B------:R-:W-:-:S09]  /*2cd0*/  UISETP.NE.AND UP1, UPT, UR8, URZ, UPT ;  /* 0x000000ff0800728c */ /* 0x000fd2000bf25270 */
[----:B------:R-:W-:Y:S05]  /*2ce0*/  BRA.U UP1, `(.L_x_52) ;  /* 0x0000000d01b07547 */ /* 0x000fea000b800000 */
[----:B------:R-:W-:Y:S01]  /*2cf0*/  UMOV UR4, 0x40 ;  /* 0x0000004000047882 */ /* 0x000fe20000000000 */
[----:B------:R-:W-:Y:S01]  /*2d00*/  NOP ;  /* 0x0000000000007918 */ /* 0x000fe20000000000 */
[----:B------:R-:W-:Y:S01]  /*2d10*/  ULEA UR4, UR37, UR4, 0x18 ;  /* 0x0000000425047291 */ /* 0x000fe2000f8ec0ff */
[----:B------:R-:W-:Y:S02]  /*2d20*/  UMOV UR5, 0x400 ;  /* 0x0000040000057882 */ /* 0x000fe40000000000 */
[----:B------:R-:W-:-:S06]  /*2d30*/  ULEA UR37, UR37, UR5, 0x18 ;  /* 0x0000000525257291 */ /* 0x000fcc000f8ec0ff */
[----:B------:R-:W1:Y:S02]  /*2d40*/  LDS.U8 R0, [UR4+0x1c] ;  /* 0x00001c04ff007984 */ /* 0x000e640008000000 */
[----:B-1----:R-:W-:-:S13]  /*2d50*/  ISETP.NE.AND P0, PT, R0, RZ, PT ;  /* 0x000000ff0000720c */ /* 0x002fda0003f05270 */
[----:B------:R-:W-:Y:S05]  /*2d60*/  @P0 BRA `(.L_x_53) ;  /* 0x0000000000580947 */ /* 0x000fea0003800000 */
[----:B------:R-:W-:-:S13]  /*2d70*/  ELECT P0, URZ, PT ;  /* 0x0000000000ff782f */ /* 0x000fda0003800000 */
[----:B------:R-:W-:Y:S05]  /*2d80*/  @!P0 BRA `(.L_x_54) ;  /* 0x0000000000608947 */ /* 0x000fea0003800000 */
[----:B------:R-:W-:Y:S01]  /*2d90*/  UMOV UR5, 0x10 ;  /* 0x0000001000057882 */ /* 0x000fe20000000000 */
[----:B------:R-:W-:Y:S01]  /*2da0*/  HFMA2 R0, -RZ, RZ, 0, 5.9604644775390625e-08 ;  /* 0x00000001ff007431 */ /* 0x000fe200000001ff */
[----:B------:R-:W-:-:S03]  /*2db0*/  MOV R2, 0xffff ;  /* 0x0000ffff00027802 */ /* 0x000fc60000000f00 */
[----:B------:R-:W-:Y:S04]  /*2dc0*/  DEPBAR.LE SB1, 0x36 ;  /* 0x00009d800000791a */ /* 0x000fe80000000000 */
[----:B------:R-:W1:Y:S02]  /*2dd0*/  UTCATOMSWS.FIND_AND_SET.ALIGN UP0, UR5, UR5 ;  /* 0x00000005000575e3 */ /* 0x000e640008000800 */
[----:B-1----:R-:W-:Y:S01]  /*2de0*/  MOV R3, UR5 ;  /* 0x0000000500037c02 */ /* 0x002fe20008000f00 */
[----:B------:R-:W-:Y:S06]  /*2df0*/  BRA.U UP0, `(.L_x_55) ;  /* 0x0000000100187547 */ /* 0x000fec000b800000 */
.L_x_56:
[----:B------:R-:W-:Y:S05]  /*2e00*/  NANOSLEEP 0x64 ;  /* 0x000000640000795d */ /* 0x000fea0003800000 */
[----:B------:R-:W-:-:S05]  /*2e10*/  UMOV UR5, 0x10 ;  /* 0x0000001000057882 */ /* 0x000fca0000000000 */
[----:B------:R-:W-:Y:S04]  /*2e20*/  DEPBAR.LE SB1, 0x36 ;  /* 0x00009d800000791a */ /* 0x000fe80000000000 */
[----:B------:R-:W1:Y:S02]  /*2e30*/  UTCATOMSWS.FIND_AND_SET.ALIGN UP0, UR5, UR5 ;  /* 0x00000005000575e3 */ /* 0x000e640008000800 */
[----:B-1----:R-:W-:Y:S01]  /*2e40*/  MOV R3, UR5 ;  /* 0x0000000500037c02 */ /* 0x002fe20008000f00 */
[----:B------:R-:W-:Y:S05]  /*2e50*/  BRA.U !UP0, `(.L_x_56) ;  /* 0xfffffffd08e87547 */ /* 0x000fea000b83ffff */
.L_x_55:
[-C--:B------:R-:W-:Y:S02]  /*2e60*/  SHF.L.U32 R2, R2, R3.reuse, RZ ;  /* 0x0000000302027219 */ /* 0x080fe400000006ff */
[----:B------:R-:W-:Y:S01]  /*2e70*/  SHF.L.U32 R0, R0, R3, RZ ;  /* 0x0000000300007219 */ /* 0x000fe200000006ff */
[----:B------:R-:W-:Y:S02]  /*2e80*/  IMAD.SHL.U32 R3, R3, 0x20, RZ ;  /* 0x0000002003037824 */ /* 0x000fe400078e00ff */
[----:B------:R1:W-:Y:S04]  /*2e90*/  ATOMS.OR RZ, [UR4+0x14], R2 ;  /* 0x00001402ffff798c */ /* 0x0003e8000b000004 */
[----:B------:R1:W-:Y:S04]  /*2ea0*/  ATOMS.OR RZ, [UR4+0x18], R0 ;  /* 0x00001800ffff798c */ /* 0x0003e8000b000004 */
[----:B------:R1:W-:Y:S01]  /*2eb0*/  STS [UR37+0x150], R3 ;  /* 0x00015003ff007988 */ /* 0x0003e20008000825 */
[----:B------:R-:W-:Y:S05]  /*2ec0*/  BRA `(.L_x_54) ;  /* 0x0000000000107947 */ /* 0x000fea0003800000 */
.L_x_53:
[----:B------:R-:W-:Y:S02]  /*2ed0*/  MOV R0, 0xffffffff ;  /* 0xffffffff00007802 */ /* 0x000fe40000000f00 */
[----:B------:R-:W-:-:S03]  /*2ee0*/  MOV R2, 0x2f10 ;  /* 0x00002f1000027802 */ /* 0x000fc60000000f00 */
[----:B------:R1:W-:Y:S04]  /*2ef0*/  STS [UR37+0x150], R0 ;  /* 0x00015000ff007988 */ /* 0x0003e80008000825 */
[----:B-1-3-5:R-:W-:Y:S05]  /*2f00*/  CALL.REL.NOINC `($__internal_1_$__cuda_sm10x_tcgen05_guardrail_trap_phase_invalid_during_alloc) ;  /* 0x0000004400c47944 */ /* 0x02afea0003c00000 */
.L_x_54:
[----:B------:R-:W-:Y:S05]  /*2f10*/  WARPSYNC.ALL ;  /* 0x0000000000007948 */ /* 0x000fea0003800000 */
[----:B------:R-:W2:Y:S01]  /*2f20*/  S2UR UR5, SR_CgaCtaId ;  /* 0x00000000000579c3 */ /* 0x000ea20000008800 */
[----:B------:R-:W-:Y:S01]  /*2f30*/  UMOV UR4, 0x400 ;  /* 0x0000040000047882 */ /* 0x000fe20000000000 */
[----:B------:R-:W-:-:S06]  /*2f40*/  NOP ;  /* 0x0000000000007918 */ /* 0x000fcc0000000000 */
[----:B------:R-:W-:Y:S06]  /*2f50*/  BAR.ARV 0x6, 0xa0 ;  /* 0x0182800000007b1d */ /* 0x000fec0000002000 */
[----:B------:R-:W4:Y:S01]  /*2f60*/  LDCU UR7, c[0x0][0x38c] ;  /* 0x00007180ff0777ac */ /* 0x000f220008000800 */
[----:B------:R-:W-:Y:S01]  /*2f70*/  IMAD.MOV.U32 R11, RZ, RZ, 0x1 ;  /* 0x00000001ff0b7424 */ /* 0x000fe200078e00ff */
[----:B------:R-:W-:Y:S01]  /*2f80*/  CS2R R8, SRZ ;  /* 0x0000000000087805 */ /* 0x000fe2000001ff00 */
[----:B------:R-:W-:Y:S01]  /*2f90*/  IMAD.MOV.U32 R10, RZ, RZ, RZ ;  /* 0x000000ffff0a7224 */ /* 0x000fe200078e00ff */
[----:B------:R-:W3:Y:S01]  /*2fa0*/  LDCU UR6, c[0x0][0x38c] ;  /* 0x00007180ff0677ac */ /* 0x000ee20008000800 */
[----:B------:R-:W-:Y:S01]  /*2fb0*/  UMOV UR14, URZ ;  /* 0x000000ff000e7c82 */ /* 0x000fe20008000000 */
[----:B------:R-:W-:Y:S01]  /*2fc0*/  UMOV UR13, URZ ;  /* 0x000000ff000d7c82 */ /* 0x000fe20008000000 */
[----:B--2---:R-:W-:Y:S01]  /*2fd0*/  ULEA UR5, UR5, UR4, 0x18 ;  /* 0x0000000405057291 */ /* 0x004fe2000f8ec0ff */
[----:B------:R-:W-:Y:S01]  /*2fe0*/  UMOV UR24, 0x0 ;  /* 0x0000000000187882 */ /* 0x000fe20000000000 */
[----:B------:R-:W-:-:S02]  /*2ff0*/  UMOV UR25, 0x8110010 ;  /* 0x0811001000197882 */ /* 0x000fc40000000000 */
[----:B------:R-:W-:Y:S02]  /*3000*/  UIADD3 UR10, UPT, UPT, UR5, 0x4400, URZ ;  /* 0x00004400050a7890 */ /* 0x000fe4000fffe0ff */
[----:B------:R-:W-:Y:S02]  /*3010*/  UIADD3 UR15, UPT, UPT, UR5, 0x24400, URZ ;  /* 0x00024400050f7890 */ /* 0x000fe4000fffe0ff */
[----:B----4-:R-:W-:Y:S01]  /*3020*/  UIADD3 UR7, UPT, UPT, UR7, 0x7f, URZ ;  /* 0x0000007f07077890 */ /* 0x010fe2000fffe0ff */
[----:B-1----:R-:W1:Y:S01]  /*3030*/  LDS R0, [UR5+0x150] ;  /* 0x00015005ff007984 */ /* 0x002e620008000800 */
[----:B------:R-:W-:Y:S02]  /*3040*/  USHF.R.U32.HI UR10, URZ, 0x4, UR10 ;  /* 0x00000004ff0a7899 */ /* 0x000fe4000801160a */
[----:B------:R-:W-:Y:S02]  /*3050*/  USHF.R.S32.HI UR4, URZ, 0x1f, UR7 ;  /* 0x0000001fff047899 */ /* 0x000fe40008011407 */
[----:B------:R-:W-:-:S02]  /*3060*/  USHF.R.U32.HI UR15, URZ, 0x4, UR15 ;  /* 0x00000004ff0f7899 */ /* 0x000fc4000801160f */
[----:B------:R-:W-:Y:S02]  /*3070*/  ULEA.HI UR4, UR4, UR7, URZ, 0x7 ;  /* 0x0000000704047291 */ /* 0x000fe4000f8f38ff */
[----:B------:R-:W-:Y:S02]  /*3080*/  ULOP3.LUT UR10, UR10, 0x3fff, URZ, 0xc0, !UPT ;  /* 0x00003fff0a0a7892 */ /* 0x000fe4000f8ec0ff */
[----:B------:R-:W-:Y:S01]  /*3090*/  USHF.R.S32.HI UR4, URZ, 0x7, UR4 ;  /* 0x00000007ff047899 */ /* 0x000fe20008011404 */
[----:B------:R-:W-:Y:S01]  /*30a0*/  UMOV UR22, 0x0 ;  /* 0x0000000000167882 */ /* 0x000fe20000000000 */
[----:B------:R-:W-:Y:S02]  /*30b0*/  UMOV UR23, 0x8110010 ;  /* 0x0811001000177882 */ /* 0x000fe40000000000 */
[----:B------:R-:W-:Y:S02]  /*30c0*/  UISETP.LT.AND UP0, UPT, UR4, 0x1, UPT ;  /* 0x000000010400788c */ /* 0x000fe4000bf01270 */
[----:B------:R-:W-:-:S02]  /*30d0*/  ULOP3.LUT UR15, UR15, 0x3fff, URZ, 0xc0, !UPT ;  /* 0x00003fff0f0f7892 */ /* 0x000fc4000f8ec0ff */
[----:B------:R-:W-:Y:S02]  /*30e0*/  USEL UR9, UR4, 0x1, !UP0 ;  /* 0x0000000104097887 */ /* 0x000fe4000c000000 */
[----:B------:R-:W-:Y:S02]  /*30f0*/  ULOP3.LUT UR10, UR10, 0x10000, URZ, 0xfc, !UPT ;  /* 0x000100000a0a7892 */ /* 0x000fe4000f8efcff */
[----:B------:R-:W-:Y:S02]  /*3100*/  UIADD3 UR9, UPT, UPT, -UR9, URZ, URZ ;  /* 0x000000ff09097290 */ /* 0x000fe4000fffe1ff */
[----:B---3--:R-:W-:Y:S01]  /*3110*/  UISETP.GE.AND UP3, UPT, UR6, 0x1, UPT ;  /* 0x000000010600788c */ /* 0x008fe2000bf66270 */
[----:B------:R-:W-:Y:S01]  /*3120*/  UMOV UR20, 0x0 ;  /* 0x0000000000147882 */ /* 0x000fe20000000000 */
[----:B------:R-:W-:Y:S01]  /*3130*/  UMOV UR21, 0x8110010 ;  /* 0x0811001000157882 */ /* 0x000fe20000000000 */
[----:B------:R-:W-:Y:S01]  /*3140*/  UMOV UR18, 0x0 ;  /* 0x0000000000127882 */ /* 0x000fe20000000000 */
[----:B------:R-:W-:Y:S01]  /*3150*/  UMOV UR19, 0x8110010 ;  /* 0x0811001000137882 */ /* 0x000fe20000000000 */
[----:B-1----:R-:W-:-:S15]  /*3160*/  R2UR UR16, R0 ;  /* 0x00000000001072ca */ /* 0x002fde00000e0000 */
.L_x_63:
[----:B------:R-:W-:Y:S02]  /*3170*/  LEA R0, R10, UR5, 0x3 ;  /* 0x000000050a007c11 */ /* 0x000fe4000f8e18ff */
[----:B------:R-:W-:Y:S02]  /*3180*/  SHF.L.U32 R5, R9, 0x1f, RZ ;  /* 0x0000001f09057819 */ /* 0x000fe400000006ff */
[----:B------:R-:W-:Y:S01]  /*3190*/  PLOP3.LUT P0, PT, PT, PT, UP3, 0x80, 0x8 ;  /* 0x000000000008781c */ /* 0x000fe20003f0f038 */
[----:B------:R-:W-:Y:S01]  /*31a0*/  VIADD R3, R0, 0xb0 ;  /* 0x000000b000037836 */ /* 0x000fe20000000000 */
[----:B-1----:R-:W1:Y:S02]  /*31b0*/  SYNCS.PHASECHK.TRANS64.TRYWAIT P1, [R0+URZ+0xa0], R5 ;  /* 0x0000a005000075a7 */ /* 0x002e6400080211ff */
[----:B-1-3--:R-:W-:Y:S09]  /*31c0*/  @!P1 BRA `(.L_x_57) ;  /* 0x0000003c00e09947 */ /* 0x00aff20003800000 */
.L_x_122:
[----:B------:R-:W-:Y:S01]  /*31d0*/  LEA R4, R10, UR5, 0x4 ;  /* 0x000000050a047c11 */ /* 0x000fe2000f8e20ff */
[----:B------:R-:W-:Y:S01]  /*31e0*/  @UP3 ULEA UR6, UR13, UR5, 0x3 ;  /* 0x000000050d063291 */ /* 0x000fe2000f8e18ff */
[----:B------:R-:W-:Y:S01]  /*31f0*/  PLOP3.LUT P2, PT, PT, PT, PT, 0x80, 0x8 ;  /* 0x000000000008781c */ /* 0x000fe20003f4f070 */
[----:B------:R-:W-:Y:S01]  /*3200*/  ULEA UR7, UR14, UR5, 0x3 ;  /* 0x000000050e077291 */ /* 0x000fe2000f8e18ff */
[----:B------:R-:W-:Y:S01]  /*3210*/  PRMT R3, RZ, 0x654, R3 ;  /* 0x00000654ff037816 */ /* 0x000fe20000000003 */
[----:B------:R-:W-:Y:S01]  /*3220*/  ULEA UR8, UR14, UR16, 0x6 ;  /* 0x000000100e087291 */ /* 0x000fe2000f8e30ff */
[----:B-1----:R-:W1:Y:S01]  /*3230*/  LDS.128 R4, [R4+0x130] ;  /* 0x0001300004047984 */ /* 0x002e620000000c00 */
[----:B------:R-:W-:Y:S02]  /*3240*/  @P0 SHF.L.U32 R2, R8, 0x1f, RZ ;  /* 0x0000001f08020819 */ /* 0x000fe400000006ff */
[----:B------:R-:W-:Y:S01]  /*3250*/  SHF.L.U32 R0, R11, 0x1f, RZ ;  /* 0x0000001f0b007819 */ /* 0x000fe200000006ff */
[----:B------:R-:W-:Y:S01]  /*3260*/  @!PT LDS RZ, [RZ] ;  /* 0x00000000fffff984 */ /* 0x000fe20000000800 */
[----:B------:R-:W-:Y:S01]  /*3270*/  @!PT LDS RZ, [RZ] ;  /* 0x00000000fffff984 */ /* 0x000fe20000000800 */
[----:B------:R-:W-:Y:S01]  /*3280*/  @!PT LDS RZ, [RZ] ;  /* 0x00000000fffff984 */ /* 0x000fe20000000800 */
[----:B------:R-:W-:Y:S01]  /*3290*/  @!PT LDS RZ, [RZ] ;  /* 0x00000000fffff984 */ /* 0x000fe20000000800 */
[----:B------:R2:W-:Y:S06]  /*32a0*/  MEMBAR.ALL.CTA ;  /* 0x0000000000007992 */ /* 0x0005ec0000008000 */
[----:B--2---:R-:W2:Y:S02]  /*32b0*/  FENCE.VIEW.ASYNC.S ;  /* 0x00000000000073c6 */ /* 0x004ea40000000000 */
[----:B--2---:R2:W-:Y:S01]  /*32c0*/  SYNCS.ARRIVE.TRANS64.RED.A1T0 RZ, [R3+URZ], RZ ;  /* 0x000000ff03ff79a7 */ /* 0x0045e200081004ff */
[----:B------:R2:W3:Y:S01]  /*32d0*/  @P0 SYNCS.PHASECHK.TRANS64.TRYWAIT P2, [UR6], R2 ;  /* 0x00000002ff0005a7 */ /* 0x0004e20008041106 */
[----:B-1----:R-:W-:Y:S01]  /*32e0*/  LOP3.LUT P1, RZ, R6, 0x1, RZ, 0xc0, !PT ;  /* 0x0000000106ff7812 */ /* 0x002fe2000782c0ff */
[----:B------:R-:W1:Y:S02]  /*32f0*/  SYNCS.PHASECHK.TRANS64.TRYWAIT P0, [UR7+0xe0], R0 ;  /* 0x0000e000ff0075a7 */ /* 0x000e640008001107 */
[----:B-123--:R-:W-:Y:S10]  /*3300*/  @!P0 BRA `(.L_x_58) ;  /* 0x0000003c00a48947 */ /* 0x00eff40003800000 */
.L_x_124:
[----:B------:R-:W-:Y:S01]  /*3310*/  IADD3 R10, PT, PT, R10, 0x1, RZ ;  /* 0x000000010a0a7810 */ /* 0x000fe20007ffe0ff */
[----:B------:R-:W-:Y:S06]  /*3320*/  BRA.U !UP3, `(.L_x_59) ;  /* 0x000000010bc07547 */ /* 0x000fec000b800000 */
[----:B------:R-:W-:Y:S01]  /*3330*/  UPLOP3.LUT UP4, UPT, UPT, UPT, UPT, 0x40, 0x4 ;  /* 0x000000000004789c */ /* 0x000fe20003f8e870 */
[----:B------:R-:W-:Y:S01]  /*3340*/  UMOV UR12, UR9 ;  /* 0x00000009000c7c82 */ /* 0x000fe20008000000 */
[----:B------:R-:W-:Y:S01]  /*3350*/  UMOV UR11, UR4 ;  /* 0x00000004000b7c82 */ /* 0x000fe20008000000 */
[----:B------:R-:W-:-:S08]  /*3360*/  UMOV UR17, UR13 ;  /* 0x0000000d00117c82 */ /* 0x000fd00008000000 */
.L_x_62:
[----:B------:R-:W-:Y:S02]  /*3370*/  UIADD3 UR12, UPT, UPT, UR12, 0x1, URZ ;  /* 0x000000010c0c7890 */ /* 0x000fe4000fffe0ff */
[----:B--2---:R-:W-:Y:S02]  /*3380*/  ULEA UR6, UR17, UR5, 0x3 ;  /* 0x0000000511067291 */ /* 0x004fe4000f8e18ff */
[----:B------:R-:W-:Y:S01]  /*3390*/  UISETP.NE.AND UP0, UPT, UR12, URZ, UPT ;  /* 0x000000ff0c00728c */ /* 0x000fe2000bf05270 */
[----:B---3--:R-:W-:Y:S10]  /*33a0*/  @P2 BRA `(.L_x_60) ;  /* 0x00000000000c2947 */ /* 0x008ff40003800000 */
[----:B-1----:R-:W-:Y:S04]  /*33b0*/  SHF.L.U32 R3, R8, 0x1f, RZ ;  /* 0x0000001f08037819 */ /* 0x002fe800000006ff */
[----:B------:R-:W1:Y:S02]  /*33c0*/  SYNCS.PHASECHK.TRANS64.TRYWAIT P0, [UR6], R3 ;  /* 0x00000003ff0075a7 */ /* 0x000e640008001106 */
[----:B-1----:R-:W-:Y:S05]  /*33d0*/  @!P0 BRA `(.L_x_61) ;  /* 0x0000003c00888947 */ /* 0x002fea0003800000 */
.L_x_60:
[----:B------:R-:W-:Y:S01]  /*33e0*/  UISETP.NE.AND UP1, UPT, UR11, 0x1, UPT ;  /* 0x000000010b00788c */ /* 0x000fe2000bf25270 */
[----:B------:R-:W-:Y:S01]  /*33f0*/  PLOP3.LUT P2, PT, PT, PT, PT, 0x80, 0x8 ;  /* 0x000000000008781c */ /* 0x000fe20003f4f070 */
[----:B------:R-:W-:Y:S02]  /*3400*/  UIADD3 UR13, UPT, UPT, UR17, 0x1, URZ ;  /* 0x00000001110d7890 */ /* 0x000fe4000fffe0ff */
[----:B------:R-:W-:Y:S02]  /*3410*/  ULEA UR28, UR17, UR15, 0x9 ;  /* 0x0000000f111c7291 */ /* 0x000fe4000f8e48ff */
[----:B------:R-:W-:Y:S01]  /*3420*/  UISETP.NE.AND UP2, UPT, UR13, 0x8, UPT ;  /* 0x000000080d00788c */ /* 0x000fe2000bf45270 */
[----:B------:R-:W-:Y:S01]  /*3430*/  PLOP3.LUT P0, PT, PT, PT, UP1, 0x80, 0x8 ;  /* 0x000000000008781c */ /* 0x000fe20003f0f018 */
[----:B------:R-:W-:Y:S02]  /*3440*/  UIADD3 UR40, UPT, UPT, UR28, 0x80, URZ ;  /* 0x000000801c287890 */ /* 0x000fe4000fffe0ff */
[----:B------:R-:W-:Y:S02]  /*3450*/  USEL UR27, URZ, 0x1, UP2 ;  /* 0x00000001ff1b7887 */ /* 0x000fe40009000000 */
[----:B------:R-:W-:Y:S02]  /*3460*/  USEL UR13, UR13, URZ, UP2 ;  /* 0x000000ff0d0d7287 */ /* 0x000fe40009000000 */
[----:B------:R-:W-:Y:S02]  /*3470*/  UIADD3 UR36, UPT, UPT, UR28, 0x100, URZ ;  /* 0x000001001c247890 */ /* 0x000fe4000fffe0ff */
[----:B------:R-:W-:Y:S01]  /*3480*/  @UP1 ULEA UR26, UR13, UR5, 0x3 ;  /* 0x000000050d1a1291 */ /* 0x000fe2000f8e18ff */
[----:B------:R-:W-:Y:S01]  /*3490*/  LOP3.LUT R8, R8, UR27, RZ, 0x3c, !PT ;  /* 0x0000001b08087c12 */ /* 0x000fe2000f8e3cff */
[----:B------:R-:W-:Y:S02]  /*34a0*/  UIADD3 UR32, UPT, UPT, UR28, 0x180, URZ ;  /* 0x000001801c207890 */ /* 0x000fe4000fffe0ff */
[----:B------:R-:W-:Y:S01]  /*34b0*/  UIADD3 UR6, UPT, UPT, UR6, 0x40, URZ ;  /* 0x0000004006067890 */ /* 0x000fe2000fffe0ff */
[----:B-1----:R-:W-:Y:S01]  /*34c0*/  @P0 SHF.L.U32 R0, R8, 0x1f, RZ ;  /* 0x0000001f08000819 */ /* 0x002fe200000006ff */
[----:B------:R-:W-:Y:S01]  /*34d0*/  UIADD3 UR11, UPT, UPT, UR11, -0x1, URZ ;  /* 0xffffffff0b0b7890 */ /* 0x000fe2000fffe0ff */
[----:B------:R-:W-:Y:S02]  /*34e0*/  UMOV UR29, 0x80004020 ;  /* 0x80004020001d7882 */ /* 0x000fe40000000000 */
[----:B------:R2:W3:Y:S01]  /*34f0*/  @P0 SYNCS.PHASECHK.TRANS64.TRYWAIT P2, [UR26], R0 ;  /* 0x00000000ff0005a7 */ /* 0x0004e2000804111a */
[----:B------:R-:W-:Y:S01]  /*3500*/  ULEA UR26, UR17, UR10, 0xa ;  /* 0x0000000a111a7291 */ /* 0x000fe2000f8e50ff */
[----:B------:R-:W-:Y:S01]  /*3510*/  UMOV UR27, 0x40004040 ;  /* 0x40004040001b7882 */ /* 0x000fe20000000000 */
[----:B------:R-:W-:Y:S02]  /*3520*/  UMOV UR41, 0x80004020 ;  /* 0x8000402000297882 */ /* 0x000fe40000000000 */
[----:B------:R-:W-:Y:S02]  /*3530*/  UIADD3 UR38, UPT, UPT, UR26, 0x2, URZ ;  /* 0x000000021a267890 */ /* 0x000fe4000fffe0ff */
[----:B------:R-:W-:Y:S02]  /*3540*/  UIADD3 UR34, UPT, UPT, UR26, 0x4, URZ ;  /* 0x000000041a227890 */ /* 0x000fe4000fffe0ff */
[----:B------:R-:W-:Y:S01]  /*3550*/  UIADD3 UR30, UPT, UPT, UR26, 0x6, URZ ;  /* 0x000000061a1e7890 */ /* 0x000fe2000fffe0ff */
[----:B------:R2:W-:Y:S01]  /*3560*/  UTCQMMA gdesc[UR26], gdesc[UR28], tmem[UR8], tmem[UR24], idesc[UR25], UP4 ;  /* 0x00ff181c1a0075ea */ /* 0x0005e2000a000308 */
[----:B------:R-:W-:Y:S01]  /*3570*/  UPLOP3.LUT UP4, UPT, UPT, UPT, UPT, 0x80, 0x8 ;  /* 0x000000000008789c */ /* 0x000fe20003f8f070 */
[----:B------:R-:W-:Y:S01]  /*3580*/  UMOV UR39, 0x40004040 ;  /* 0x4000404000277882 */ /* 0x000fe20000000000 */
[----:B------:R-:W-:Y:S01]  /*3590*/  UMOV UR37, 0x80004020 ;  /* 0x8000402000257882 */ /* 0x000fe20000000000 */
[----:B------:R2:W-:Y:S01]  /*35a0*/  UTCQMMA gdesc[UR38], gdesc[UR40], tmem[UR8], tmem[UR22], idesc[UR23], UPT ;  /* 0x00ff1628260075ea */ /* 0x0005e2000b800308 */
[----:B------:R-:W-:Y:S01]  /*35b0*/  UMOV UR35, 0x40004040 ;  /* 0x4000404000237882 */ /* 0x000fe20000000000 */
[----:B------:R-:W-:Y:S01]  /*35c0*/  UMOV UR33, 0x80004020 ;  /* 0x8000402000217882 */ /* 0x000fe20000000000 */
[----:B------:R-:W-:Y:S01]  /*35d0*/  UMOV UR31, 0x40004040 ;  /* 0x40004040001f7882 */ /* 0x000fe20000000000 */
[----:B------:R2:W-:Y:S01]  /*35e0*/  UTCQMMA gdesc[UR34], gdesc[UR36], tmem[UR8], tmem[UR20], idesc[UR21], UPT ;  /* 0x00ff1424220075ea */ /* 0x0005e2000b800308 */
[----:B------:R2:W-:Y:S01]  /*35f0*/  UTCQMMA gdesc[UR30], gdesc[UR32], tmem[UR8], tmem[UR18], idesc[UR19], UPT ;  /* 0x00ff12201e0075ea */ /* 0x0005e2000b800308 */
[----:B------:R2:W-:Y:S01]  /*3600*/  UTCBAR [UR6], URZ ;  /* 0x000000ff060073e9 */ /* 0x0005e200080000ff */
[----:B------:R-:W-:Y:S01]  /*3610*/  UMOV UR17, UR13 ;  /* 0x0000000d00117c82 */ /* 0x000fe20008000000 */
[----:B------:R-:W-:Y:S05]  /*3620*/  BRA.U UP0, `(.L_x_62) ;  /* 0xfffffffd00507547 */ /* 0x000fea000b83ffff */
.L_x_59:
[----:B------:R-:W-:Y:S01]  /*3630*/  UIADD3 UR14, UPT, UPT, UR14, 0x1, URZ ;  /* 0x000000010e0e7890 */ /* 0x000fe2000fffe0ff */
[C---:B------:R-:W-:Y:S01]  /*3640*/  ISETP.NE.AND P0, PT, R10.reuse, 0x2, PT ;  /* 0x000000020a00780c */ /* 0x040fe20003f05270 */
[----:B------:R-:W-:Y:S02]  /*3650*/  UIADD3 UR7, UPT, UPT, UR7, 0xc0, URZ ;  /* 0x000000c007077890 */ /* 0x000fe4000fffe0ff */
[----:B------:R-:W-:Y:S01]  /*3660*/  UISETP.NE.AND UP0, UPT, UR14, 0x4, UPT ;  /* 0x000000040e00788c */ /* 0x000fe2000bf05270 */
[----:B-12---:R-:W-:Y:S02]  /*3670*/  SEL R0, RZ, 0x1, P0 ;  /* 0x00000001ff007807 */ /* 0x006fe40000000000 */
[----:B------:R-:W-:Y:S01]  /*3680*/  SEL R10, R10, RZ, P0 ;  /* 0x000000ff0a0a7207 */ /* 0x000fe20000000000 */
[----:B------:R-:W-:Y:S01]  /*3690*/  USEL UR6, URZ, 0x1, UP0 ;  /* 0x00000001ff067887 */ /* 0x000fe20008000000 */
[----:B------:R-:W-:Y:S01]  /*36a0*/  LOP3.LUT R9, R9, R0, RZ, 0x3c, !PT ;  /* 0x0000000009097212 */ /* 0x000fe200078e3cff */
[----:B------:R-:W-:Y:S01]  /*36b0*/  USEL UR14, UR14, URZ, UP0 ;  /* 0x000000ff0e0e7287 */ /* 0x000fe20008000000 */
[----:B------:R1:W-:Y:S03]  /*36c0*/  UTCBAR [UR7], URZ ;  /* 0x000000ff070073e9 */ /* 0x0003e600080000ff */
[----:B------:R-:W-:Y:S01]  /*36d0*/  LOP3.LUT R11, R11, UR6, RZ, 0x3c, !PT ;  /* 0x000000060b0b7c12 */ /* 0x000fe2000f8e3cff */
[----:B------:R-:W-:Y:S07]  /*36e0*/  @P1 BRA `(.L_x_63) ;  /* 0xfffffff800a01947 */ /* 0x000fee000383ffff */
[----:B------:R-:W2:Y:S01]  /*36f0*/  S2UR UR4, SR_CgaCtaId ;  /* 0x00000000000479c3 */ /* 0x000ea20000008800 */
[----:B------:R-:W-:Y:S01]  /*3700*/  ELECT P0, URZ, PT ;  /* 0x0000000000ff782f */ /* 0x000fe20003800000 */
[----:B------:R-:W-:Y:S01]  /*3710*/  IMAD.MOV.U32 R0, RZ, RZ, 0x1 ;  /* 0x00000001ff007424 */ /* 0x000fe200078e00ff */
[----:B------:R-:W-:Y:S01]  /*3720*/  UIADD3 UR5, UPT, UPT, UR5, 0xe0, URZ ;  /* 0x000000e005057890 */ /* 0x000fe2000fffe0ff */
[----:B------:R-:W-:Y:S01]  /*3730*/  SHF.L.U32 R3, R11, 0x1f, RZ ;  /* 0x0000001f0b037819 */ /* 0x000fe200000006ff */
[----:B------:R-:W-:-:S03]  /*3740*/  UMOV UR6, 0x40 ;  /* 0x0000004000067882 */ /* 0x000fc60000000000 */
[----:B------:R-:W-:Y:S01]  /*3750*/  UVIRTCOUNT.DEALLOC.SMPOOL 0x80 ;  /* 0x000000800000784c */ /* 0x000fe20000000000 */
[----:B--2---:R-:W-:Y:S02]  /*3760*/  ULEA UR4, UR4, UR6, 0x18 ;  /* 0x0000000604047291 */ /* 0x004fe4000f8ec0ff */
[----:B------:R-:W-:-:S07]  /*3770*/  ULEA UR6, UR14, UR5, 0x3 ;  /* 0x000000050e067291 */ /* 0x000fce000f8e18ff */
[----:B------:R2:W-:Y:S02]  /*3780*/  @P0 STS.U8 [UR4+0x1c], R0 ;  /* 0x00001c00ff000988 */ /* 0x0005e40008000004 */
[----:B------:R-:W4:Y:S02]  /*3790*/  SYNCS.PHASECHK.TRANS64.TRYWAIT P0, [UR6], R3 ;  /* 0x00000003ff0075a7 */ /* 0x000f240008001106 */
[----:B--2-4-:R-:W-:Y:S05]  /*37a0*/  @!P0 BRA `(.L_x_64) ;  /* 0x0000003800ac8947 */ /* 0x014fea0003800000 */
.L_x_127:
[----:B-1----:R-:W-:-:S04]  /*37b0*/  UIADD3 UR7, UPT, UPT, UR14, 0x1, URZ ;  /* 0x000000010e077890 */ /* 0x002fc8000fffe0ff */
[----:B------:R-:W-:-:S04]  /*37c0*/  UISETP.NE.AND UP0, UPT, UR7, 0x4, UPT ;  /* 0x000000040700788c */ /* 0x000fc8000bf05270 */
[----:B------:R-:W-:Y:S02]  /*37d0*/  USEL UR8, URZ, 0x1, UP0 ;  /* 0x00000001ff087887 */ /* 0x000fe40008000000 */
[----:B------:R-:W-:-:S04]  /*37e0*/  USEL UR7, UR7, URZ, UP0 ;  /* 0x000000ff07077287 */ /* 0x000fc80008000000 */
[----:B------:R-:W-:Y:S01]  /*37f0*/  ULEA UR6, UR7, UR5, 0x3 ;  /* 0x0000000507067291 */ /* 0x000fe2000f8e18ff */
[----:B------:R-:W-:-:S04]  /*3800*/  LOP3.LUT R2, R11, UR8, RZ, 0x3c, !PT ;  /* 0x000000080b027c12 */ /* 0x000fc8000f8e3cff */
[----:B--2---:R-:W-:-:S04]  /*3810*/  SHF.L.U32 R3, R2, 0x1f, RZ ;  /* 0x0000001f02037819 */ /* 0x004fc800000006ff */
[----:B------:R-:W1:Y:S02]  /*3820*/  SYNCS.PHASECHK.TRANS64.TRYWAIT P0, [UR6], R3 ;  /* 0x00000003ff0075a7 */ /* 0x000e640008001106 */
[----:B-1----:R-:W-:Y:S05]  /*3830*/  @!P0 BRA `(.L_x_65) ;  /* 0x0000003800a08947 */ /* 0x002fea0003800000 */
.L_x_129:
        /* <DEDUP_REMOVED lines=9> */
.L_x_131:
[----:B------:R-:W-:-:S04]  /*38d0*/  UIADD3 UR7, UPT, UPT, UR7, 0x1, URZ ;  /* 0x0000000107077890 */ /* 0x000fc8000fffe0ff */
[----:B------:R-:W-:-:S04]  /*38e0*/  UISETP.NE.AND UP0, UPT, UR7, 0x4, UPT ;  /* 0x000000040700788c */ /* 0x000fc8000bf05270 */
[----:B------:R-:W-:Y:S02]  /*38f0*/  USEL UR6, URZ, 0x1, UP0 ;  /* 0x00000001ff067887 */ /* 0x000fe40008000000 */
[----:B------:R-:W-:-:S04]  /*3900*/  USEL UR7, UR7, URZ, UP0 ;  /* 0x000000ff07077287 */ /* 0x000fc80008000000 */
[----:B------:R-:W-:Y:S01]  /*3910*/  ULEA UR7, UR7, UR5, 0x3 ;  /* 0x0000000507077291 */ /* 0x000fe2000f8e18ff */
[----:B-1----:R-:W-:-:S04]  /*3920*/  LOP3.LUT R3, R2, UR6, RZ, 0x3c, !PT ;  /* 0x0000000602037c12 */ /* 0x002fc8000f8e3cff */
[----:B------:R-:W-:-:S04]  /*3930*/  SHF.L.U32 R3, R3, 0x1f, RZ ;  /* 0x0000001f03037819 */ /* 0x000fc800000006ff */
[----:B------:R-:W1:Y:S02]  /*3940*/  SYNCS.PHASECHK.TRANS64.TRYWAIT P0, [UR7], R3 ;  /* 0x00000003ff0075a7 */ /* 0x000e640008001107 */
[----:B-1----:R-:W-:Y:S05]  /*3950*/  @!P0 BRA `(.L_x_67) ;  /* 0x0000003800888947 */ /* 0x002fea0003800000 */
.L_x_133:
[----:B------:R-:W-:Y:S01]  /*3960*/  NOP ;  /* 0x0000000000007918 */ /* 0x000fe20000000000 */
[----:B-1----:R-:W1:Y:S01]  /*3970*/  LDS R0, [UR4+0x14] ;  /* 0x00001404ff007984 */ /* 0x002e620008000800 */
[----:B------:R-:W-:Y:S01]  /*3980*/  ULOP3.LUT UR6, UR16, 0xffff, URZ, 0xc0, !UPT ;  /* 0x0000ffff10067892 */ /* 0x000fe2000f8ec0ff */
[----:B------:R-:W-:Y:S01]  /*3990*/  UMOV UR8, 0xffff ;  /* 0x0000ffff00087882 */ /* 0x000fe20000000000 */
[----:B------:R-:W-:Y:S02]  /*39a0*/  UMOV UR5, 0x1 ;  /* 0x0000000100057882 */ /* 0x000fe40000000000 */
[----:B------:R-:W-:-:S04]  /*39b0*/  USHF.R.U32.HI UR6, URZ, 0x5, UR6 ;  /* 0x00000005ff067899 */ /* 0x000fc80008011606 */
[----:B------:R-:W-:Y:S02]  /*39c0*/  USHF.L.U32 UR8, UR8, UR6, URZ ;  /* 0x0000000608087299 */ /* 0x000fe400080006ff */
[----:B------:R-:W-:-:S04]  /*39d0*/  USHF.L.U32 UR5, UR5, UR6, URZ ;  /* 0x0000000605057299 */ /* 0x000fc800080006ff */
[----:B-1----:R-:W-:-:S04]  /*39e0*/  LOP3.LUT R0, R0, UR8, RZ, 0xc0, !PT ;  /* 0x0000000800007c12 */ /* 0x002fc8000f8ec0ff */
[----:B------:R-:W-:-:S13]  /*39f0*/  ISETP.NE.AND P0, PT, R0, UR8, PT ;  /* 0x0000000800007c0c */ /* 0x000fda000bf05270 */
[----:B------:R-:W-:Y:S05]  /*3a00*/  @P0 BRA `(.L_x_68) ;  /* 0x0000000000580947 */ /* 0x000fea0003800000 */
[----:B------:R-:W1:Y:S02]  /*3a10*/  LDS R0, [UR4+0x18] ;  /* 0x00001804ff007984 */ /* 0x000e640008000800 */
[----:B-1----:R-:W-:-:S04]  /*3a20*/  LOP3.LUT R0, R0, UR5, RZ, 0xc0, !PT ;  /* 0x0000000500007c12 */ /* 0x002fc8000f8ec0ff */
[----:B------:R-:W-:-:S13]  /*3a30*/  ISETP.NE.AND P0, PT, R0, UR5, PT ;  /* 0x0000000500007c0c */ /* 0x000fda000bf05270 */
[----:B------:R-:W-:Y:S05]  /*3a40*/  @P0 BRA `(.L_x_69) ;  /* 0x00000000003c0947 */ /* 0x000fea0003800000 */
[----:B------:R-:W1:Y:S01]  /*3a50*/  S2R R2, SR_LANEID ;  /* 0x0000000000027919 */ /* 0x000e620000000000 */
[----:B------:R-:W-:Y:S01]  /*3a60*/  ULOP3.LUT UR8, URZ, UR8, URZ, 0x33, !UPT ;  /* 0x00000008ff087292 */ /* 0x000fe2000f8e33ff */
[----:B------:R-:W-:Y:S01]  /*3a70*/  LOP3.LUT R4, RZ, UR5, RZ, 0x33, !PT ;  /* 0x00000005ff047c12 */ /* 0x000fe2000f8e33ff */
[----:B------:R-:W-:Y:S02]  /*3a80*/  VOTEU.ANY UR7, UPT, PT ;  /* 0x0000000000077886 */ /* 0x000fe400038e0100 */
[----:B------:R-:W-:Y:S01]  /*3a90*/  UFLO.U32 UR7, UR7 ;  /* 0x00000007000772bd */ /* 0x000fe200080e0000 */
[----:B------:R-:W2:Y:S01]  /*3aa0*/  REDUX UR5, R4 ;  /* 0x00000000040573c4 */ /* 0x000ea20000000000 */
[----:B------:R-:W-:-:S06]  /*3ab0*/  IMAD.U32 R0, RZ, RZ, UR8 ;  /* 0x00000008ff007e24 */ /* 0x000fcc000f8e00ff */
[----:B------:R4:W-:Y:S01]  /*3ac0*/  UTCATOMSWS.AND URZ, UR8 ;  /* 0x0000000800ff79e3 */ /* 0x0009e20008000000 */
[----:B------:R-:W3:Y:S01]  /*3ad0*/  REDUX UR6, R0 ;  /* 0x00000000000673c4 */ /* 0x000ee20000000000 */
[----:B-1----:R-:W-:Y:S01]  /*3ae0*/  ISETP.EQ.U32.AND P0, PT, R2, UR7, PT ;  /* 0x0000000702007c0c */ /* 0x002fe2000bf02070 */
[----:B--2---:R-:W-:Y:S01]  /*3af0*/  IMAD.U32 R2, RZ, RZ, UR5 ;  /* 0x00000005ff027e24 */ /* 0x004fe2000f8e00ff */
[----:B---3--:R-:W-:-:S11]  /*3b00*/  MOV R3, UR6 ;  /* 0x0000000600037c02 */ /* 0x008fd60008000f00 */
[----:B------:R4:W-:Y:S04]  /*3b10*/  @P0 ATOMS.AND RZ, [UR4+0x14], R3 ;  /* 0x00001403ffff098c */ /* 0x0009e8000a800004 */
[----:B------:R4:W-:Y:S01]  /*3b20*/  @P0 ATOMS.AND RZ, [UR4+0x18], R2 ;  /* 0x00001802ffff098c */ /* 0x0009e2000a800004 */
[----:B------:R-:W-:Y:S05]  /*3b30*/  BRA `(.L_x_70) ;  /* 0x0000000000147947 */ /* 0x000fea0003800000 */
.L_x_69:
[----:B------:R-:W-:Y:S02]  /*3b40*/  MOV R2, 0x3b60 ;  /* 0x00003b6000027802 */ /* 0x000fe40000000f00 */
[----:B---3-5:R-:W-:Y:S05]  /*3b50*/  CALL.REL.NOINC `($__internal_0_$__cuda_sm10x_tcgen05_guardrail_trap_col_being_dealloced_not_returned_by_alloc) ;  /* 0x0000003800a47944 */ /* 0x028fea0003c00000 */
[----:B------:R-:W-:Y:S05]  /*3b60*/  BRA `(.L_x_70) ;  /* 0x0000000000087947 */ /* 0x000fea0003800000 */
.L_x_68:
[----:B------:R-:W-:Y:S02]  /*3b70*/  MOV R2, 0x3b90 ;  /* 0x00003b9000027802 */ /* 0x000fe40000000f00 */
[----:B---3-5:R-:W-:Y:S05]  /*3b80*/  CALL.REL.NOINC `($__internal_2_$__cuda_sm10x_tcgen05_guardrail_trap_unallocated_columns_being_dealloced) ;  /* 0x0000003800b07944 */ /* 0x028fea0003c00000 */
.L_x_70:
[----:B------:R-:W-:Y:S01]  /*3b90*/  NOP ;  /* 0x0000000000007918 */ /* 0x000fe20000000000 */
[----:B----4-:R-:W-:Y:S05]  /*3ba0*/  EXIT ;  /* 0x000000000000794d */ /* 0x010fea0003800000 */
.L_x_52:
[----:B------:R-:W-:-:S09]  /*3bb0*/  UISETP.NE.OR UP2, UPT, UR8, 0x3, !UP2 ;  /* 0x000000030800788c */ /* 0x000fd2000d745670 */
[----:B------:R-:W-:Y:S05]  /*3bc0*/  BRA.U UP2, `(.L_x_71) ;  /* 0x0000000902c87547 */ /* 0x000fea000b800000 */
[----:B------:R-:W1:Y:S01]  /*3bd0*/  LDCU.64 UR6, c[0x0][0x888] ;  /* 0x00011100ff0677ac */ /* 0x000e620008000a00 */
[----:B------:R-:W2:Y:S01]  /*3be0*/  LDC R0, c[0x0][0xb30] ;  /* 0x0002cc00ff007b82 */ /* 0x000ea20000000800 */
[----:B------:R-:W-:Y:S01]  /*3bf0*/  IMAD.MOV.U32 R30, RZ, RZ, 0x1 ;  /* 0x00000001ff1e7424 */ /* 0x000fe200078e00ff */
[----:B------:R-:W-:Y:S01]  /*3c00*/  CS2R R28, SRZ ;  /* 0x00000000001c7805 */ /* 0x000fe2000001ff00 */
[----:B------:R-:W4:Y:S01]  /*3c10*/  LDCU.64 UR4, c[0x0][0x890] ;  /* 0x00011200ff0477ac */ /* 0x000f220008000a00 */
[----:B------:R-:W-:Y:S01]  /*3c20*/  IMAD.MOV.U32 R25, RZ, RZ, 0x2000 ;  /* 0x00002000ff197424 */ /* 0x000fe200078e00ff */
[----:B------:R-:W-:-:S03]  /*3c30*/  UMOV UR8, 0x400 ;  /* 0x0000040000087882 */ /* 0x000fc60000000000 */
[----:B------:R-:W3:Y:S01]  /*3c40*/  LDC R19, c[0x0][0x370] ;  /* 0x0000dc00ff137b82 */ /* 0x000ee20000000800 */
[----:B------:R-:W-:-:S07]  /*3c50*/  UPLOP3.LUT UP1, UPT, UPT, UPT, UPT, 0x40, 0x4 ;  /* 0x000000000004789c */ /* 0x000fce0003f2e870 */
[----:B------:R-:W3:Y:S01]  /*3c60*/  LDC R2, c[0x0][0xb0c] ;  /* 0x0002c300ff027b82 */ /* 0x000ee20000000800 */
[----:B-1----:R-:W-:Y:S02]  /*3c70*/  UISETP.NE.U32.AND UP2, UPT, UR6, URZ, UPT ;  /* 0x000000ff0600728c */ /* 0x002fe4000bf45070 */
[----:B------:R-:W-:Y:S02]  /*3c80*/  ULEA UR6, UR37, UR8, 0x18 ;  /* 0x0000000825067291 */ /* 0x000fe4000f8ec0ff */
[----:B------:R-:W-:Y:S02]  /*3c90*/  UISETP.NE.AND.EX UP2, UPT, UR7, URZ, UPT, UP2 ;  /* 0x000000ff0700728c */ /* 0x000fe4000bf45320 */
[----:B------:R-:W-:Y:S01]  /*3ca0*/  UIADD3 UR7, UPT, UPT, UR6, 0x80, URZ ;  /* 0x0000008006077890 */ /* 0x000fe2000fffe0ff */
[----:B------:R-:W1:Y:S01]  /*3cb0*/  LDC R18, c[0x0][0xb20] ;  /* 0x0002c800ff127b82 */ /* 0x000e620000000800 */
[----:B----4-:R-:W-:Y:S01]  /*3cc0*/  UISETP.NE.U32.AND UP3, UPT, UR4, URZ, UPT ;  /* 0x000000ff0400728c */ /* 0x010fe2000bf65070 */
[----:B--2---:R-:W-:Y:S01]  /*3cd0*/  ISETP.NE.AND P1, PT, R0, 0x1, PT ;  /* 0x000000010000780c */ /* 0x004fe20003f25270 */
[----:B------:R-:W-:-:S02]  /*3ce0*/  UPRMT UR37, UR37, 0x654, UR7 ;  /* 0x0000065425257896 */ /* 0x000fc40008000007 */
[----:B------:R-:W-:-:S03]  /*3cf0*/  UISETP.NE.AND.EX UP3, UPT, UR5, URZ, UPT, UP3 ;  /* 0x000000ff0500728c */ /* 0x000fc6000bf65330 */
[----:B------:R-:W2:Y:S08]  /*3d00*/  LDC.64 R32, c[0x0][0x348] ;  /* 0x0000d200ff207b82 */ /* 0x000eb00000000a00 */
[----:B------:R-:W4:Y:S08]  /*3d10*/  LDC.64 R16, c[0x0][0xb10] ;  /* 0x0002c400ff107b82 */ /* 0x000f300000000a00 */
[----:B------:R-:W1:Y:S08]  /*3d20*/  LDC.64 R6, c[0x0][0xb18] ;  /* 0x0002c600ff067b82 */ /* 0x000e700000000a00 */
[----:B------:R-:W1:Y:S08]  /*3d30*/  LDC.64 R4, c[0x0][0xb28] ;  /* 0x0002ca00ff047b82 */ /* 0x000e700000000a00 */
[----:B---3--:R-:W1:Y:S02]  /*3d40*/  LDC R24, c[0x0][0x374] ;  /* 0x0000dd00ff187b82 */ /* 0x008e640000000800 */
.L_x_79:
[C---:B------:R-:W-:Y:S02]  /*3d50*/  LEA R0, R29.reuse, UR6, 0x3 ;  /* 0x000000061d007c11 */ /* 0x040fe4000f8e18ff */
[----:B------:R-:W-:Y:S02]  /*3d60*/  SHF.L.U32 R3, R28, 0x1f, RZ ;  /* 0x0000001f1c037819 */ /* 0x000fe400000006ff */
[----:B------:R-:W-:Y:S02]  /*3d70*/  LEA R20, R29, UR6, 0x4 ;  /* 0x000000061d147c11 */ /* 0x000fe4000f8e20ff */
[----:B---3--:R-:W3:Y:S02]  /*3d80*/  SYNCS.PHASECHK.TRANS64.TRYWAIT P0, [R0+URZ+0xa0], R3 ;  /* 0x0000a003000075a7 */ /* 0x008ee400080011ff */
[----:B---3--:R-:W-:Y:S05]  /*3d90*/  @!P0 BRA `(.L_x_72) ;  /* 0x0000003400908947 */ /* 0x008fea0003800000 */
.L_x_134:
[----:B------:R-:W-:Y:S01]  /*3da0*/  ISETP.GE.AND P0, PT, R72, 0x1, PT ;  /* 0x000000014800780c */ /* 0x000fe20003f06270 */
[----:B------:R-:W1:Y:S01]  /*3db0*/  LDS.128 R20, [R20+0x130] ;  /* 0x0001300014147984 */ /* 0x000e620000000c00 */
[----:B------:R-:W-:Y:S01]  /*3dc0*/  ISETP.NE.U32.AND P4, PT, RZ, UR4, PT ;  /* 0x00000004ff007c0c */ /* 0x000fe2000bf85070 */
[----:B---3--:R-:W-:Y:S01]  /*3dd0*/  VIADD R0, R0, 0xb0 ;  /* 0x000000b000007836 */ /* 0x008fe20000000000 */
[----:B------:R-:W-:Y:S02]  /*3de0*/  SHF.L.U32 R26, R30, 0x1f, RZ ;  /* 0x0000001f1e1a7819 */ /* 0x000fe400000006ff */
[----:B------:R-:W-:Y:S02]  /*3df0*/  ISETP.NE.AND.EX P4, PT, RZ, UR5, PT, P4 ;  /* 0x00000005ff007c0c */ /* 0x000fe4000bf85340 */
[----:B------:R-:W-:Y:S01]  /*3e00*/  PRMT R0, RZ, 0x654, R0 ;  /* 0x00000654ff007816 */ /* 0x000fe20000000000 */
[----:B------:R-:W-:Y:S01]  /*3e10*/  @!PT LDS RZ, [RZ] ;  /* 0x00000000fffff984 */ /* 0x000fe20000000800 */
[----:B------:R-:W-:Y:S01]  /*3e20*/  @!PT LDS RZ, [RZ] ;  /* 0x00000000fffff984 */ /* 0x000fe20000000800 */
[----:B------:R-:W-:Y:S01]  /*3e30*/  @!PT LDS RZ, [RZ] ;  /* 0x00000000fffff984 */ /* 0x000fe20000000800 */
[----:B------:R-:W-:Y:S01]  /*3e40*/  @!PT LDS RZ, [RZ] ;  /* 0x00000000fffff984 */ /* 0x000fe20000000800 */
[----:B------:R3:W-:Y:S06]  /*3e50*/  MEMBAR.ALL.CTA ;  /* 0x0000000000007992 */ /* 0x0007ec0000008000 */
[----:B---3--:R-:W3:Y:S02]  /*3e60*/  FENCE.VIEW.ASYNC.S ;  /* 0x00000000000073c6 */ /* 0x008ee40000000000 */
[----:B---3--:R3:W-:Y:S01]  /*3e70*/  SYNCS.ARRIVE.TRANS64.RED.A1T0 RZ, [R0+URZ], RZ ;  /* 0x000000ff00ff79a7 */ /* 0x0087e200081004ff */
[----:B-1----:R-:W-:Y:S11]  /*3e80*/  LOP3.LUT P3, RZ, R22, 0x1, RZ, 0xc0, !PT ;  /* 0x0000000116ff7812 */ /* 0x002ff6000786c0ff */
[----:B------:R-:W-:Y:S02]  /*3e90*/  @!UPT UIADD3 URZ, UPT, UPT, URZ, URZ, URZ ;  /* 0x000000fffffff290 */ /* 0x000fe4000fffe0ff */
[----:B------:R-:W-:Y:S02]  /*3ea0*/  @P3 MOV R13, R20 ;  /* 0x00000014000d3202 */ /* 0x000fe40000000f00 */
[----:B------:R-:W-:Y:S01]  /*3eb0*/  @P3 LOP3.LUT R8, R21, 0xffff, RZ, 0xc0, !PT ;  /* 0x0000ffff15083812 */ /* 0x000fe200078ec0ff */
[----:B---3--:R-:W-:Y:S06]  /*3ec0*/  @!P0 BRA `(.L_x_73) ;  /* 0x0000000000a48947 */ /* 0x008fec0003800000 */
[----:B------:R-:W-:Y:S01]  /*3ed0*/  IMAD.HI.U32 R31, R24, R7, RZ ;  /* 0x00000007181f7227 */ /* 0x000fe200078e00ff */
[----:B------:R-:W-:Y:S02]  /*3ee0*/  ISETP.NE.AND P0, PT, R6, 0x1, PT ;  /* 0x000000010600780c */ /* 0x000fe40003f05270 */
[----:B------:R-:W-:Y:S01]  /*3ef0*/  ISETP.NE.AND P2, PT, R72, 0x1, PT ;  /* 0x000000014800780c */ /* 0x000fe20003f45270 */
[----:B----4-:R-:W-:Y:S01]  /*3f00*/  IMAD.HI.U32 R34, R19, R16, RZ ;  /* 0x0000001013227227 */ /* 0x010fe200078e00ff */
[----:B------:R-:W-:Y:S02]  /*3f10*/  SHF.R.U32.HI R31, RZ, R18, R31 ;  /* 0x00000012ff1f7219 */ /* 0x000fe4000001161f */
[----:B------:R-:W-:Y:S01]  /*3f20*/  ISETP.NE.AND P5, PT, R2, 0x1, PT ;  /* 0x000000010200780c */ /* 0x000fe20003fa5270 */
[----:B------:R-:W-:Y:S01]  /*3f30*/  IMAD.HI.U32 R36, R13, R16, RZ ;  /* 0x000000100d247227 */ /* 0x000fe200078e00ff */
[----:B------:R-:W-:Y:S02]  /*3f40*/  SHF.R.U32.HI R34, RZ, R17, R34 ;  /* 0x00000011ff227219 */ /* 0x000fe40000011622 */
[----:B------:R-:W-:Y:S01]  /*3f50*/  SEL R3, R24, R31, !P0 ;  /* 0x0000001f18037207 */ /* 0x000fe20004000000 */
[C---:B------:R-:W-:Y:S01]  /*3f60*/  IMAD.HI.U32 R31, R8.reuse, R7, RZ ;  /* 0x00000007081f7227 */ /* 0x040fe200078e00ff */
[----:B------:R-:W-:Y:S02]  /*3f70*/  SEL R11, R19, R34, !P5 ;  /* 0x00000022130b7207 */ /* 0x000fe40006800000 */
[----:B------:R-:W-:Y:S01]  /*3f80*/  SHF.R.U32.HI R36, RZ, R17, R36 ;  /* 0x00000011ff247219 */ /* 0x000fe20000011624 */
[----:B------:R-:W-:Y:S01]  /*3f90*/  IMAD.HI.U32 R38, R3, R4, RZ ;  /* 0x0000000403267227 */ /* 0x000fe200078e00ff */
[----:B------:R-:W-:Y:S03]  /*3fa0*/  SHF.R.U32.HI R31, RZ, R18, R31 ;  /* 0x00000012ff1f7219 */ /* 0x000fe6000001161f */
[----:B------:R-:W-:Y:S01]  /*3fb0*/  IMAD.HI.U32 R34, R11, R4, RZ ;  /* 0x000000040b227227 */ /* 0x000fe200078e00ff */
[----:B------:R-:W-:Y:S02]  /*3fc0*/  @P2 SHF.R.U32.HI R3, RZ, R5, R38 ;  /* 0x00000005ff032219 */ /* 0x000fe40000011626 */
[----:B------:R-:W-:Y:S02]  /*3fd0*/  SEL R9, R8, R31, !P0 ;  /* 0x0000001f08097207 */ /* 0x000fe40004000000 */
[----:B------:R-:W-:Y:S01]  /*3fe0*/  @P2 SHF.R.U32.HI R11, RZ, R5, R34 ;  /* 0x00000005ff0b2219 */ /* 0x000fe20000011622 */
[C---:B------:R-:W-:Y:S01]  /*3ff0*/  IMAD R10, R72.reuse, R3, RZ ;  /* 0x00000003480a7224 */ /* 0x040fe200078e02ff */
[----:B------:R-:W-:Y:S01]  /*4000*/  SEL R3, R13, R36, !P5 ;  /* 0x000000240d037207 */ /* 0x000fe20006800000 */
[C---:B------:R-:W-:Y:S03]  /*4010*/  IMAD.HI.U32 R14, R9.reuse, R4, RZ ;  /* 0x00000004090e7227 */ /* 0x040fe600078e00ff */
[----:B------:R-:W-:Y:S01]  /*4020*/  ISETP.GE.AND P0, PT, R9, R10, PT ;  /* 0x0000000a0900720c */ /* 0x000fe20003f06270 */
[C---:B------:R-:W-:Y:S01]  /*4030*/  IMAD R12, R72.reuse, R11, RZ ;  /* 0x0000000b480c7224 */ /* 0x040fe200078e02ff */
[-C--:B------:R-:W-:Y:S04]  /*4040*/  SHF.R.U32.HI R14, RZ, R5.reuse, R14 ;  /* 0x00000005ff0e7219 */ /* 0x080fe8000001160e */
[----:B------:R-:W-:Y:S02]  /*4050*/  ISETP.GE.OR P0, PT, R3, R12, P0 ;  /* 0x0000000c0300720c */ /* 0x000fe40000706670 */
[----:B------:R-:W-:Y:S05]  /*4060*/  SEL R15, R9, R14, !P2 ;  /* 0x0000000e090f7207 */ /* 0x000fea0005000000 */
[----:B------:R-:W-:Y:S04]  /*4070*/  IMAD.MOV R14, RZ, RZ, -R15 ;  /* 0x000000ffff0e7224 */ /* 0x000fe800078e0a0f */
[----:B------:R-:W-:Y:S02]  /*4080*/  IMAD R14, R72, R14, R9 ;  /* 0x0000000e480e7224 */ /* 0x000fe400078e0209 */
[C---:B------:R-:W-:Y:S05]  /*4090*/  @!P0 IMAD.HI.U32 R10, R3.reuse, R4, RZ ;  /* 0x00000004030a8227 */ /* 0x040fea00078e00ff */
[----:B------:R-:W-:Y:S04]  /*40a0*/  @!P0 SHF.R.U32.HI R10, RZ, R5, R10 ;  /* 0x00000005ff0a8219 */ /* 0x000fe8000001160a */
[----:B------:R-:W-:Y:S01]  /*40b0*/  @!P0 SEL R0, R3, R10, !P2 ;  /* 0x0000000a03008207 */ /* 0x000fe20005000000 */
[----:B------:R-:W-:Y:S03]  /*40c0*/  IMAD.MOV R10, RZ, RZ, -R3 ;  /* 0x000000ffff0a7224 */ /* 0x000fe600078e0a03 */
[----:B------:R-:W-:Y:S01]  /*40d0*/  @!P0 IADD3 R15, PT, PT, R15, -R0, RZ ;  /* 0x800000000f0f8210 */ /* 0x000fe20007ffe0ff */
[----:B------:R-:W-:Y:S01]  /*40e0*/  @!P0 IMAD R0, R11, R14, R0 ;  /* 0x0000000e0b008224 */ /* 0x000fe200078e0200 */
[----:B------:R-:W-:Y:S01]  /*40f0*/  IADD3 R11, PT, PT, -R9, RZ, RZ ;  /* 0x000000ff090b7210 */ /* 0x000fe20007ffe1ff */
[----:B------:R-:W-:Y:S02]  /*4100*/  IMAD R13, R2, R10, R13 ;  /* 0x0000000a020d7224 */ /* 0x000fe400078e020d */
[----:B------:R-:W-:Y:S02]  /*4110*/  @!P0 IMAD R9, R15, R72, R3 ;  /* 0x000000480f098224 */ /* 0x000fe400078e0203 */
[----:B------:R-:W-:Y:S02]  /*4120*/  @!P0 IMAD.MOV.U32 R3, RZ, RZ, R0 ;  /* 0x000000ffff038224 */ /* 0x000fe400078e0000 */
[----:B------:R-:W-:Y:S02]  /*4130*/  IMAD R8, R6, R11, R8 ;  /* 0x0000000b06087224 */ /* 0x000fe400078e0208 */
[----:B------:R-:W-:Y:S02]  /*4140*/  IMAD R13, R3, R2, R13 ;  /* 0x00000002030d7224 */ /* 0x000fe400078e020d */
[----:B------:R-:W-:Y:S02]  /*4150*/  IMAD R8, R9, R6, R8 ;  /* 0x0000000609087224 */ /* 0x000fe400078e0208 */
.L_x_73:
[----:B------:R-:W-:Y:S05]  /*4160*/  BRA.U UP1, `(.L_x_74) ;  /* 0x0000000101107547 */ /* 0x000fea000b800000 */
[----:B------:R-:W-:Y:S04]  /*4170*/  MOV R0, UR13 ;  /* 0x0000000d00007c02 */ /* 0x000fe80008000f00 */
[----:B------:R-:W-:Y:S04]  /*4180*/  SHF.L.U32 R3, R0, 0x1f, RZ ;  /* 0x0000001f00037819 */ /* 0x000fe800000006ff */
[----:B------:R-:W1:Y:S02]  /*4190*/  SYNCS.PHASECHK.TRANS64.TRYWAIT P0, [UR6+0x98], R3 ;  /* 0x00009803ff0075a7 */ /* 0x000e640008001106 */
[----:B-1----:R-:W-:Y:S05]  /*41a0*/  @!P0 BRA `(.L_x_75) ;  /* 0x0000003000a08947 */ /* 0x002fea0003800000 */
.L_x_74:
[----:B------:R-:W-:Y:S05]  /*41b0*/  BRA.U !UP3, `(.L_x_76) ;  /* 0x000000010b347547 */ /* 0x000fea000b800000 */
[----:B------:R-:W-:Y:S01]  /*41c0*/  UPLOP3.LUT UP0, UPT, UPT, UPT, UP2, 0x80, 0x8 ;  /* 0x000000000008789c */ /* 0x000fe20003f0f020 */
[----:B-1----:R-:W-:Y:S02]  /*41d0*/  HFMA2 R0, -RZ, RZ, 0, 5.9604644775390625e-08 ;  /* 0x00000001ff007431 */ /* 0x002fe400000001ff */
[----:B------:R-:W-:Y:S03]  /*41e0*/  IMAD.MOV.U32 R164, RZ, RZ, 0x1 ;  /* 0x00000001ffa47424 */ /* 0x000fe600078e00ff */
[----:B------:R-:W-:Y:S05]  /*41f0*/  PLOP3.LUT P0, PT, PT, PT, UP0, 0x80, 0x8 ;  /* 0x000000000008781c */ /* 0x000fea0003f0f008 */
[----:B------:R-:W1:Y:S01]  /*4200*/  @UP0 LDCU.64 UR8, c[0x0][0x888] ;  /* 0x00011100ff0807ac */ /* 0x000e620008000a00 */
[----:B------:R-:W-:Y:S07]  /*4210*/  @UP0 UIMAD UR7, UR36, UR4, URZ ;  /* 0x00000004240702a4 */ /* 0x000fee000f8e02ff */
[----:B------:R-:W-:Y:S01]  /*4220*/  @!P0 PRMT R164, R0, 0x7610, R164 ;  /* 0x0000761000a48816 */ /* 0x000fe200000000a4 */
[----:B-1----:R-:W-:Y:S03]  /*4230*/  @UP0 UIMAD.WIDE UR8, UR7, 0x4, UR8 ;  /* 0x00000004070808a5 */ /* 0x002fe6000f8e0208 */
[----:B------:R-:W1:Y:S03]  /*4240*/  @!UP0 LDCU UR7, c[0x0][0x880] ;  /* 0x00011000ff0787ac */ /* 0x000e660008000800 */
[----:B------:R-:W-:Y:S01]  /*4250*/  IMAD.U32 R10, RZ, RZ, UR8 ;  /* 0x00000008ff0a7e24 */ /* 0x000fe2000f8e00ff */
[----:B------:R-:W-:Y:S05]  /*4260*/  MOV R11, UR9 ;  /* 0x00000009000b7c02 */ /* 0x000fea0008000f00 */
[----:B-----5:R3:W5:Y:S02]  /*4270*/  @P0 LDG.E R81, desc[UR40][R10.64] ;  /* 0x000000280a510981 */ /* 0x020764000c1e1900 */
[----:B-1-3--:R-:W-:Y:S07]  /*4280*/  @!P0 IMAD.U32 R81, RZ, RZ, UR7 ;  /* 0x00000007ff518e24 */ /* 0x00afee000f8e00ff */
.L_x_76:
[----:B-----5:R-:W-:Y:S01]  /*4290*/  @!P4 FSETP.EQ.AND P5, PT, R81, RZ, PT ;  /* 0x000000ff5100c20b */ /* 0x020fe20003fa2000 */
[----:B------:R-:W-:Y:S01]  /*42a0*/  @!UPT UIADD3 URZ, UPT, UPT, URZ, URZ, URZ ;  /* 0x000000fffffff290 */ /* 0x000fe2000fffe0ff */
[----:B------:R-:W-:Y:S11]  /*42b0*/  @!P4 BRA `(.L_x_77) ;  /* 0x000000000014c947 */ /* 0x000ff60003800000 */
[----:B------:R-:W-:Y:S02]  /*42c0*/  LOP3.LUT P0, RZ, R164, 0xff, RZ, 0xc0, !PT ;  /* 0x000000ffa4ff7812 */ /* 0x000fe4000780c0ff */
[----:B------:R-:W-:Y:S04]  /*42d0*/  PLOP3.LUT P5, PT, PT, PT, UP0, 0x80, 0x8 ;  /* 0x000000000008781c */ /* 0x000fe80003faf008 */
[----:B------:R-:W-:Y:S07]  /*42e0*/  PLOP3.LUT P5, PT, P5, PT, PT, 0x8, 0x80 ;  /* 0x000000000080781c */ /* 0x000fee0002fae170 */
[----:B------:R-:W-:Y:S11]  /*42f0*/  @P0 FSETP.EQ.AND P5, PT, R81, RZ, PT ;  /* 0x000000ff5100020b */ /* 0x000ff60003fa2000 */
[----:B------:R-:W-:Y:S02]  /*4300*/  @!UPT UIADD3 URZ, UPT, UPT, URZ, URZ, URZ ;  /* 0x000000fffffff290 */ /* 0x000fe4000fffe0ff */
.L_x_77:
[----:B------:R-:W3:Y:S01]  /*4310*/  SYNCS.PHASECHK.TRANS64.TRYWAIT P4, [UR6+0x88], R26 ;  /* 0x0000881aff0075a7 */ /* 0x000ee20008081106 */
[----:B------:R-:W-:Y:S01]  /*4320*/  @P3 SHF.R.U32.HI R27, RZ, 0x10, R21 ;  /* 0x00000010ff1b3819 */ /* 0x000fe20000011615 */
[----:B------:R-:W-:Y:S01]  /*4330*/  VIADD R29, R29, 0x1 ;  /* 0x000000011d1d7836 */ /* 0x000fe20000000000 */
[----:B------:R-:W5:Y:S08]  /*4340*/  LDC.64 R14, c[0x0][0xb10] ;  /* 0x0002c400ff0e7b82 */ /* 0x000f700000000a00 */
[----:B------:R-:W2:Y:S08]  /*4350*/  LDC.64 R10, c[0x0][0xb18] ;  /* 0x0002c600ff0a7b82 */ /* 0x000eb00000000a00 */
[----:B-1----:R-:W1:Y:S08]  /*4360*/  @!P1 LDC R0, c[0x0][0xb20] ;  /* 0x0002c800ff009b82 */ /* 0x002e700000000800 */
[----:B------:R-:W4:Y:S01]  /*4370*/  @!P1 LDC R3, c[0x0][0xb0c] ;  /* 0x0002c300ff039b82 */ /* 0x000f220000000800 */
[----:B-----5:R-:W-:Y:S05]  /*4380*/  @!P1 IMAD.HI.U32 R14, R13, R14, RZ ;  /* 0x0000000e0d0e9227 */ /* 0x020fea00078e00ff */
[----:B------:R-:W-:Y:S01]  /*4390*/  @!P1 SHF.R.U32.HI R14, RZ, R15, R14 ;  /* 0x0000000fff0e9219 */ /* 0x000fe2000001160e */
[----:B--2---:R-:W-:Y:S01]  /*43a0*/  @!P1 IMAD.HI.U32 R11, R8, R11, RZ ;  /* 0x0000000b080b9227 */ /* 0x004fe200078e00ff */
[----:B------:R-:W-:Y:S04]  /*43b0*/  @!P1 ISETP.NE.AND P0, PT, R10, 0x1, PT ;  /* 0x000000010a00980c */ /* 0x000fe80003f05270 */
[----:B-1----:R-:W-:Y:S02]  /*43c0*/  @!P1 SHF.R.U32.HI R9, RZ, R0, R11 ;  /* 0x00000000ff099219 */ /* 0x002fe4000001160b */
[----:B----4-:R-:W-:Y:S02]  /*43d0*/  @!P1 ISETP.NE.AND P2, PT, R3, 0x1, PT ;  /* 0x000000010300980c */ /* 0x010fe40003f45270 */
[----:B------:R-:W-:Y:S02]  /*43e0*/  @!P1 SEL R9, R8, R9, !P0 ;  /* 0x0000000908099207 */ /* 0x000fe40004000000 */
[----:B------:R-:W-:Y:S02]  /*43f0*/  ELECT P0, URZ, PT ;  /* 0x0000000000ff782f */ /* 0x000fe40003800000 */
[----:B------:R-:W-:Y:S05]  /*4400*/  @!P1 SEL R14, R13, R14, !P2 ;  /* 0x0000000e0d0e9207 */ /* 0x000fea0005000000 */
[----:B------:R-:W-:Y:S02]  /*4410*/  @!P1 IMAD.IADD R0, R9, 0x1, -R14 ;  /* 0x0000000109009824 */ /* 0x000fe400078e0a0e */
[----:B------:R-:W-:Y:S02]  /*4420*/  @!P1 IMAD.IADD R9, R14, 0x1, -R9 ;  /* 0x000000010e099824 */ /* 0x000fe400078e0a09 */
[----:B------:R-:W-:Y:S02]  /*4430*/  @!P1 IMAD R13, R0, R3, R13 ;  /* 0x00000003000d9224 */ /* 0x000fe400078e020d */
[----:B------:R-:W-:Y:S01]  /*4440*/  @!P1 IMAD R8, R9, R10, R8 ;  /* 0x0000000a09089224 */ /* 0x000fe200078e0208 */
[----:B---3--:R-:W-:Y:S06]  /*4450*/  @!P4 BRA `(.L_x_78) ;  /* 0x00000030000cc947 */ /* 0x008fec0003800000 */
.L_x_137:
[----:B------:R-:W-:Y:S01]  /*4460*/  PLOP3.LUT P5, PT, P5, P0, PT, 0xf2, 0x2f ;  /* 0x00000000002f781c */ /* 0x000fe20002fa1e72 */
[----:B------:R-:W-:Y:S01]  /*4470*/  UMOV UR14, 0x0 ;  /* 0x00000000000e7882 */ /* 0x000fe20000000000 */
[----:B------:R-:W-:Y:S01]  /*4480*/  LOP3.LUT R30, R30, 0x1, RZ, 0x3c, !PT ;  /* 0x000000011e1e7812 */ /* 0x000fe200078e3cff */
[----:B------:R-:W-:Y:S01]  /*4490*/  UMOV UR15, 0x10000000 ;  /* 0x10000000000f7882 */ /* 0x000fe20000000000 */
[----:B------:R-:W-:Y:S01]  /*44a0*/  UMOV UR12, UR36 ;  /* 0x00000024000c7c82 */ /* 0x000fe20008000000 */
[----:B------:R-:W-:Y:S08]  /*44b0*/  @P3 R2UR UR36, R27 ;  /* 0x000000001b2432ca */ /* 0x000ff000000e0000 */
[----:B-1----:R-:W-:Y:S01]  /*44c0*/  @!P5 IADD3 R3, P0, PT, R32, 0x580, RZ ;  /* 0x000005802003d810 */ /* 0x002fe20007f1e0ff */
[----:B------:R-:W-:Y:S01]  /*44d0*/  @!P5 IMAD.SHL.U32 R155, R155, 0x40, RZ ;  /* 0x000000409b9bd824 */ /* 0x000fe200078e00ff */
[----:B------:R-:W-:Y:S01]  /*44e0*/  VOTEU.ALL UP1, P5 ;  /* 0x0000000000ff7886 */ /* 0x000fe20002820000 */
[----:B------:R-:W-:Y:S01]  /*44f0*/  @!P5 IMAD.SHL.U32 R165, R165, 0x80, RZ ;  /* 0x00000080a5a5d824 */ /* 0x000fe200078e00ff */
[----:B------:R-:W-:Y:S01]  /*4500*/  @!P5 R2UR UR8, R3 ;  /* 0x000000000308d2ca */ /* 0x000fe200000e0000 */
[----:B------:R-:W-:Y:S01]  /*4510*/  @!P5 IMAD.X R0, RZ, RZ, R33, P0 ;  /* 0x000000ffff00d224 */ /* 0x000fe200000e0621 */
[----:B------:R-:W-:Y:S01]  /*4520*/  @!P5 R2UR UR10, R155 ;  /* 0x000000009b0ad2ca */ /* 0x000fe200000e0000 */
[----:B------:R-:W-:Y:S01]  /*4530*/  @!UP1 UIADD3 UR9, UPT, UPT, UR6, 0x80, URZ ;  /* 0x0000008006099890 */ /* 0x000fe2000fffe0ff */
[----:B------:R-:W-:Y:S01]  /*4540*/  @!P5 R2UR UR11, R165 ;  /* 0x00000000a50bd2ca */ /* 0x000fe200000e0000 */
[----:B------:R-:W-:Y:S01]  /*4550*/  IMAD.IADD R155, R8, 0x1, R143 ;  /* 0x00000001089b7824 */ /* 0x000fe200078e028f */
[----:B------:R-:W-:Y:S01]  /*4560*/  @!P5 R2UR UR7, R0 ;  /* 0x000000000007d2ca */ /* 0x000fe200000e0000 */
[----:B------:R-:W-:Y:S01]  /*4570*/  IMAD.IADD R165, R13, 0x1, R154 ;  /* 0x000000010da57824 */ /* 0x000fe200078e029a */
[C---:B------:R-:W-:Y:S04]  /*4580*/  ISETP.NE.AND P0, PT, R29.reuse, 0x2, PT ;  /* 0x000000021d00780c */ /* 0x040fe80003f05270 */
[----:B------:R-:W-:Y:S01]  /*4590*/  SEL R3, RZ, 0x1, P0 ;  /* 0x00000001ff037807 */ /* 0x000fe20000000000 */
[----:B------:R-:W-:Y:S01]  /*45a0*/  IMAD.U32 R10, RZ, RZ, UR8 ;  /* 0x00000008ff0a7e24 */ /* 0x000fe2000f8e00ff */
[----:B------:R-:W-:Y:S01]  /*45b0*/  @!UP1 UIADD3 UR8, UPT, UPT, UR6, 0x200, URZ ;  /* 0x0000020006089890 */ /* 0x000fe2000fffe0ff */
[----:B------:R-:W-:Y:S01]  /*45c0*/  SEL R29, R29, RZ, P0 ;  /* 0x000000ff1d1d7207 */ /* 0x000fe20000000000 */
[----:B------:R-:W-:Y:S01]  /*45d0*/  VOTEU.ALL UP1, P5 ;  /* 0x0000000000ff7886 */ /* 0x000fe20002820000 */
[----:B------:R-:W-:Y:S02]  /*45e0*/  LOP3.LUT R28, R28, R3, RZ, 0x3c, !PT ;  /* 0x000000031c1c7212 */ /* 0x000fe400078e3cff */
[----:B------:R-:W-:Y:S01]  /*45f0*/  IMAD.U32 R11, RZ, RZ, UR7 ;  /* 0x00000007ff0b7e24 */ /* 0x000fe2000f8e00ff */
[----:B------:R-:W-:Y:S04]  /*4600*/  @!P5 R2UR UR16, R10 ;  /* 0x000000000a10d2ca */ /* 0x000fe800000e0000 */
[----:B------:R-:W-:Y:S11]  /*4610*/  @!P5 R2UR UR17, R11 ;  /* 0x000000000b11d2ca */ /* 0x000ff600000e0000 */
[----:B------:R-:W-:Y:S02]  /*4620*/  @!UPT UIADD3 URZ, UPT, UPT, URZ, URZ, URZ ;  /* 0x000000fffffff290 */ /* 0x000fe4000fffe0ff */
[----:B------:R3:W-:Y:S01]  /*4630*/  @!UP1 UTMALDG.3D [UR8], [UR16], desc[UR14] ;  /* 0x00000e08100095b4 */ /* 0x0007e20008011000 */
[----:B------:R3:W-:Y:S01]  /*4640*/  @!P5 SYNCS.ARRIVE.TRANS64.RED.A0TR RZ, [UR6+0x80], R25 ;  /* 0x00008019ffffd9a7 */ /* 0x0007e20008300406 */
[----:B------:R-:W-:Y:S01]  /*4650*/  UPLOP3.LUT UP1, UPT, UPT, UPT, UPT, 0x80, 0x8 ;  /* 0x000000000008789c */ /* 0x000fe20003f2f070 */
[----:B------:R-:W-:Y:S01]  /*4660*/  SYNCS.ARRIVE.TRANS64.RED.A1T0 RZ, [UR37], RZ ;  /* 0x000000ffffff79a7 */ /* 0x000fe20008100425 */
[----:B------:R-:W-:Y:S09]  /*4670*/  @P3 BRA `(.L_x_79) ;  /* 0xfffffff400b43947 */ /* 0x000ff2000383ffff */
[----:B------:R-:W-:Y:S07]  /*4680*/  MOV R0, UR6 ;  /* 0x0000000600007c02 */ /* 0x000fee0008000f00 */
.L_x_80:
[----:B-1----:R-:W-:-:S04]  /*4690*/  SHF.L.U32 R3, R30, 0x1f, RZ ;  /* 0x0000001f1e037819 */ /* 0x002fc800000006ff */
[----:B------:R1:W2:Y:S03]  /*46a0*/  SYNCS.PHASECHK.TRANS64.TRYWAIT P0, [R0+URZ+0x88], R3 ;  /* 0x00008803000075a7 */ /* 0x0002a600080011ff */
[----:B--2---:R-:W-:Y:S05]  /*46b0*/  @!P0 NANOSLEEP.SYNCS 0x989680 ;  /* 0x009896800000895d */ /* 0x004fea0003900000 */
[----:B------:R-:W2:Y:S02]  /*46c0*/  @!P0 SYNCS.PHASECHK.TRANS64 P0, [R0+URZ+0x88], R3 ;  /* 0x00008803000085a7 */ /* 0x000ea400080010ff */
[----:B--23--:R-:W-:Y:S05]  /*46d0*/  @P0 EXIT ;  /* 0x000000000000094d */ /* 0x00cfea0003800000 */
[----:B------:R-:W-:Y:S05]  /*46e0*/  BRA `(.L_x_80) ;  /* 0xfffffffc00e87947 */ /* 0x000fea000383ffff */
.L_x_71:
[----:B------:R-:W-:-:S06]  /*46f0*/  UISETP.GE.AND UP1, UPT, UR8, 0x4, UPT ;  /* 0x000000040800788c */ /* 0x000fcc000bf26270 */
[----:B------:R-:W-:-:S13]  /*4700*/  PLOP3.LUT P0, PT, PT, PT, UP1, 0x80, 0x8 ;  /* 0x000000000008781c */ /* 0x000fda0003f0f018 */
[----:B------:R-:W-:Y:S05]  /*4710*/  @!P0 EXIT ;  /* 0x000000000000894d */ /* 0x000fea0003800000 */
[----:B------:R-:W-:Y:S01]  /*4720*/  BAR.SYNC.DEFER_BLOCKING 0x6, 0xa0 ;  /* 0x0182800000007b1d */ /* 0x000fe20000010000 */
[C---:B------:R-:W-:Y:S02]  /*4730*/  IMAD.SHL.U32 R3, R166.reuse, 0x40, RZ ;  /* 0x00000040a6037824 */ /* 0x040fe400078e00ff */
[----:B------:R-:W-:Y:S02]  /*4740*/  HFMA2 R76, -RZ, RZ, 0, 0 ;  /* 0x00000000ff4c7431 */ /* 0x000fe400000001ff */
[C---:B------:R-:W-:Y:S01]  /*4750*/  IMAD.SHL.U32 R168, R166.reuse, 0x8, RZ ;  /* 0x00000008a6a87824 */ /* 0x040fe200078e00ff */
[----:B------:R-:W-:Y:S01]  /*4760*/  CS2R R174, SRZ ;  /* 0x0000000000ae7805 */ /* 0x000fe2000001ff00 */
[----:B------:R-:W-:Y:S01]  /*4770*/  IMAD.U32 R79, R166, 0x10000, RZ ;  /* 0x00010000a64f7824 */ /* 0x000fe200078e00ff */
[----:B------:R-:W-:Y:S01]  /*4780*/  UMOV UR43, 0x400 ;  /* 0x00000400002b7882 */ /* 0x000fe20000000000 */
[----:B------:R-:W-:Y:S01]  /*4790*/  LOP3.LUT R5, R3, 0x180, RZ, 0xc0, !PT ;  /* 0x0000018003057812 */ /* 0x000fe200078ec0ff */
[----:B------:R-:W-:Y:S01]  /*47a0*/  ULEA UR43, UR37, UR43, 0x18 ;  /* 0x0000002b252b7291 */ /* 0x000fe2000f8ec0ff */
[----:B------:R-:W1:Y:S01]  /*47b0*/  LDC R167, c[0x0][0x370] ;  /* 0x0000dc00ffa77b82 */ /* 0x000e620000000800 */
[----:B------:R-:W-:Y:S01]  /*47c0*/  LOP3.LUT R79, R79, 0x600000, RZ, 0xc0, !PT ;  /* 0x006000004f4f7812 */ /* 0x000fe200078ec0ff */
[----:B------:R-:W-:Y:S01]  /*47d0*/  IMAD.MOV.U32 R181, RZ, RZ, RZ ;  /* 0x000000ffffb57224 */ /* 0x000fe200078e00ff */
[----:B------:R-:W-:Y:S01]  /*47e0*/  LOP3.LUT R168, R5, 0x30, R168, 0xf8, !PT ;  /* 0x0000003005a87812 */ /* 0x000fe200078ef8a8 */
[----:B------:R-:W-:Y:S01]  /*47f0*/  UIADD3 UR4, UPT, UPT, UR43, 0x2200, URZ ;  /* 0x000022002b047890 */ /* 0x000fe2000fffe0ff */
[----:B------:R-:W-:Y:S01]  /*4800*/  IMAD.MOV.U32 R173, RZ, RZ, RZ ;  /* 0x000000ffffad7224 */ /* 0x000fe200078e00ff */
[----:B------:R-:W2:Y:S01]  /*4810*/  LDCU.64 UR46, c[0x0][0x348] ;  /* 0x00006900ff2e77ac */ /* 0x000ea20008000a00 */
[----:B------:R-:W-:Y:S01]  /*4820*/  LOP3.LUT R168, R168, 0x1e40, R3, 0xf8, !PT ;  /* 0x00001e40a8a87812 */ /* 0x000fe200078ef803 */
[----:B------:R-:W4:Y:S01]  /*4830*/  LDC R74, c[0x0][0xb0c] ;  /* 0x0002c300ff4a7b82 */ /* 0x000f220000000800 */
[----:B------:R-:W-:Y:S01]  /*4840*/  IMAD.SHL.U32 R3, R166, 0x10, RZ ;  /* 0x00000010a6037824 */ /* 0x000fe200078e00ff */
[----:B------:R-:W-:Y:S01]  /*4850*/  MOV R179, UR4 ;  /* 0x0000000400b37c02 */ /* 0x000fe20008000f00 */
[----:B------:R-:W1:Y:S03]  /*4860*/  LDCU.64 UR38, c[0x0][0x888] ;  /* 0x00011100ff2677ac */ /* 0x000e660008000a00 */
[C---:B------:R-:W-:Y:S01]  /*4870*/  LOP3.LUT R5, R3.reuse, 0x20, RZ, 0xc0, !PT ;  /* 0x0000002003057812 */ /* 0x040fe200078ec0ff */
[----:B------:R-:W3:Y:S01]  /*4880*/  LDS R0, [UR43+0x150] ;  /* 0x0001502bff007984 */ /* 0x000ee20008000800 */
[----:B------:R-:W1:Y:S01]  /*4890*/  LDC R170, c[0x0][0xb20] ;  /* 0x0002c800ffaa7b82 */ /* 0x000e620000000800 */
[----:B------:R-:W-:Y:S01]  /*48a0*/  LOP3.LUT R3, R3, 0x40, RZ, 0xc0, !PT ;  /* 0x0000004003037812 */ /* 0x000fe200078ec0ff */
[----:B------:R-:W-:-:S06]  /*48b0*/  UIADD3 UR42, UPT, UPT, UR43, 0x200, URZ ;  /* 0x000002002b2a7890 */ /* 0x000fcc000fffe0ff */
[----:B------:R-:W1:Y:S08]  /*48c0*/  LDC R73, c[0x0][0xb30] ;  /* 0x0002cc00ff497b82 */ /* 0x000e700000000800 */
[----:B------:R-:W1:Y:S08]  /*48d0*/  LDC.64 R152, c[0x0][0xb10] ;  /* 0x0002c400ff987b82 */ /* 0x000e700000000a00 */
[----:B------:R-:W1:Y:S08]  /*48e0*/  LDC.64 R70, c[0x0][0xb18] ;  /* 0x0002c600ff467b82 */ /* 0x000e700000000a00 */
[----:B------:R-:W1:Y:S01]  /*48f0*/  LDC.64 R148, c[0x0][0x888] ;  /* 0x00022200ff947b82 */ /* 0x000e620000000a00 */
[----:B---3--:R-:W-:-:S07]  /*4900*/  IMAD.IADD R79, R0, 0x1, R79 ;  /* 0x00000001004f7824 */ /* 0x008fce00078e024f */
[----:B------:R-:W3:Y:S01]  /*4910*/  LDC.64 R68, c[0x0][0xb28] ;  /* 0x0002ca00ff447b82 */ /* 0x000ee20000000a00 */
[----:B------:R-:W-:-:S05]  /*4920*/  VIADD R0, R168, UR43 ;  /* 0x0000002ba8007c36 */ /* 0x000fca0008000000 */
[--C-:B------:R-:W-:Y:S02]  /*4930*/  IADD3 R178, PT, PT, -R5, 0x200, R0.reuse ;  /* 0x0000020005b27810 */ /* 0x100fe40007ffe100 */
[----:B------:R-:W1:Y:S01]  /*4940*/  LDC.64 R150, c[0x0][0x890] ;  /* 0x00022400ff967b82 */ /* 0x000e620000000a00 */
[----:B------:R-:W-:Y:S02]  /*4950*/  IADD3 R177, PT, PT, -R3, 0x200, R0 ;  /* 0x0000020003b17810 */ /* 0x000fe40007ffe100 */
[----:B------:R-:W-:-:S05]  /*4960*/  IMAD.IADD R176, R178, 0x1, -R3 ;  /* 0x00000001b2b07824 */ /* 0x000fca00078e0a03 */
[----:B------:R-:W1:Y:S08]  /*4970*/  LDC.64 R146, c[0x0][0x8b0] ;  /* 0x00022c00ff927b82 */ /* 0x000e700000000a00 */
[----:B------:R-:W1:Y:S08]  /*4980*/  LDC.64 R144, c[0x0][0x8a8] ;  /* 0x00022a00ff907b82 */ /* 0x000e700000000a00 */
[----:B--2-4-:R-:W1:Y:S02]  /*4990*/  LDC R172, c[0x0][0x374] ;  /* 0x0000dd00ffac7b82 */ /* 0x014e640000000800 */
.L_x_98:
[C---:B------:R-:W-:Y:S02]  /*49a0*/  LEA R0, R181.reuse, UR43, 0x3 ;  /* 0x0000002bb5007c11 */ /* 0x040fe4000f8e18ff */
[----:B------:R-:W-:Y:S02]  /*49b0*/  SHF.L.U32 R3, R174, 0x1f, RZ ;  /* 0x0000001fae037819 */ /* 0x000fe400000006ff */
[----:B------:R-:W-:Y:S02]  /*49c0*/  LEA R16, R181, UR43, 0x4 ;  /* 0x0000002bb5107c11 */ /* 0x000fe4000f8e20ff */
[----:B--2---:R-:W2:Y:S02]  /*49d0*/  SYNCS.PHASECHK.TRANS64.TRYWAIT P0, [R0+URZ+0xa0], R3 ;  /* 0x0000a003000075a7 */ /* 0x004ea400080011ff */
[----:B-12---:R-:W-:Y:S05]  /*49e0*/  @!P0 BRA `(.L_x_81) ;  /* 0x0000002800c08947 */ /* 0x006fea0003800000 */
.L_x_138:
[----:B------:R-:W4:Y:S01]  /*49f0*/  LDC.64 R12, c[0x0][0xb10] ;  /* 0x0002c400ff0c7b82 */ /* 0x000f220000000a00 */
[----:B------:R-:W3:Y:S01]  /*4a00*/  LDS.128 R16, [R16+0x130] ;  /* 0x0001300010107984 */ /* 0x000ee20000000c00 */
[----:B-1----:R-:W-:Y:S01]  /*4a10*/  ISETP.NE.AND P1, PT, R73, 0x1, PT ;  /* 0x000000014900780c */ /* 0x002fe20003f25270 */
[----:B--2---:R-:W-:Y:S01]  /*4a20*/  VIADD R0, R0, 0xb0 ;  /* 0x000000b000007836 */ /* 0x004fe20000000000 */
[----:B------:R-:W-:Y:S04]  /*4a30*/  ISETP.GE.AND P0, PT, R72, 0x1, PT ;  /* 0x000000014800780c */ /* 0x000fe80003f06270 */
[----:B------:R-:W1:Y:S01]  /*4a40*/  LDC.64 R10, c[0x0][0xb18] ;  /* 0x0002c600ff0a7b82 */ /* 0x000e620000000a00 */
[----:B------:R-:W-:Y:S01]  /*4a50*/  PRMT R0, RZ, 0x654, R0 ;  /* 0x00000654ff007816 */ /* 0x000fe20000000000 */
[----:B------:R-:W-:Y:S01]  /*4a60*/  @!PT LDS RZ, [RZ] ;  /* 0x00000000fffff984 */ /* 0x000fe20000000800 */
[----:B------:R-:W-:Y:S01]  /*4a70*/  @!PT LDS RZ, [RZ] ;  /* 0x00000000fffff984 */ /* 0x000fe20000000800 */
[----:B------:R-:W-:Y:S01]  /*4a80*/  @!PT LDS RZ, [RZ] ;  /* 0x00000000fffff984 */ /* 0x000fe20000000800 */
[----:B------:R-:W-:Y:S01]  /*4a90*/  @!PT LDS RZ, [RZ] ;  /* 0x00000000fffff984 */ /* 0x000fe20000000800 */
[----:B------:R2:W-:Y:S06]  /*4aa0*/  MEMBAR.ALL.CTA ;  /* 0x0000000000007992 */ /* 0x0005ec0000008000 */
[----:B--2---:R-:W2:Y:S01]  /*4ab0*/  FENCE.VIEW.ASYNC.S ;  /* 0x00000000000073c6 */ /* 0x004ea20000000000 */
[----:B------:R-:W1:Y:S08]  /*4ac0*/  @!P1 LDC R14, c[0x0][0xb20] ;  /* 0x0002c800ff0e9b82 */ /* 0x000e700000000800 */
[----:B------:R-:W1:Y:S01]  /*4ad0*/  @!P1 LDC R9, c[0x0][0xb0c] ;  /* 0x0002c300ff099b82 */ /* 0x000e620000000800 */
[----:B--2---:R2:W-:Y:S01]  /*4ae0*/  SYNCS.ARRIVE.TRANS64.RED.A1T0 RZ, [R0+URZ], RZ ;  /* 0x000000ff00ff79a7 */ /* 0x0045e200081004ff */
[----:B---3--:R-:W-:Y:S04]  /*4af0*/  LOP3.LUT P4, RZ, R18, 0x1, RZ, 0xc0, !PT ;  /* 0x0000000112ff7812 */ /* 0x008fe8000788c0ff */
[----:B------:R-:W-:Y:S09]  /*4b00*/  P2R R180, PR, RZ, 0x10 ;  /* 0x00000010ffb47803 */ /* 0x000ff20000000000 */
[----:B------:R-:W-:Y:S02]  /*4b10*/  @P4 MOV R77, R16 ;  /* 0x00000010004d4202 */ /* 0x000fe40000000f00 */
[----:B------:R-:W-:Y:S01]  /*4b20*/  @P4 LOP3.LUT R75, R17, 0xffff, RZ, 0xc0, !PT ;  /* 0x0000ffff114b4812 */ /* 0x000fe200078ec0ff */
[----:B--2-4-:R-:W-:Y:S06]  /*4b30*/  @!P0 BRA `(.L_x_82) ;  /* 0x0000000000a48947 */ /* 0x014fec0003800000 */
[----:B------:R-:W-:Y:S01]  /*4b40*/  IMAD.HI.U32 R21, R172, R71, RZ ;  /* 0x00000047ac157227 */ /* 0x000fe200078e00ff */
[----:B------:R-:W-:Y:S02]  /*4b50*/  ISETP.NE.AND P0, PT, R70, 0x1, PT ;  /* 0x000000014600780c */ /* 0x000fe40003f05270 */
[----:B------:R-:W-:Y:S01]  /*4b60*/  ISETP.NE.AND P2, PT, R72, 0x1, PT ;  /* 0x000000014800780c */ /* 0x000fe20003f45270 */
[----:B------:R-:W-:Y:S01]  /*4b70*/  IMAD.HI.U32 R20, R167, R152, RZ ;  /* 0x00000098a7147227 */ /* 0x000fe200078e00ff */
[----:B------:R-:W-:Y:S02]  /*4b80*/  SHF.R.U32.HI R21, RZ, R170, R21 ;  /* 0x000000aaff157219 */ /* 0x000fe40000011615 */
[----:B------:R-:W-:Y:S01]  /*4b90*/  ISETP.NE.AND P3, PT, R74, 0x1, PT ;  /* 0x000000014a00780c */ /* 0x000fe20003f65270 */
[----:B------:R-:W-:Y:S01]  /*4ba0*/  IMAD.HI.U32 R24, R77, R152, RZ ;  /* 0x000000984d187227 */ /* 0x000fe200078e00ff */
[----:B------:R-:W-:Y:S02]  /*4bb0*/  SHF.R.U32.HI R20, RZ, R153, R20 ;  /* 0x00000099ff147219 */ /* 0x000fe40000011614 */
[----:B------:R-:W-:Y:S01]  /*4bc0*/  SEL R3, R172, R21, !P0 ;  /* 0x00000015ac037207 */ /* 0x000fe20004000000 */
[----:B------:R-:W-:Y:S01]  /*4bd0*/  IMAD.HI.U32 R21, R75, R71, RZ ;  /* 0x000000474b157227 */ /* 0x000fe200078e00ff */
[----:B------:R-:W-:Y:S02]  /*4be0*/  SEL R7, R167, R20, !P3 ;  /* 0x00000014a7077207 */ /* 0x000fe40005800000 */
[----:B------:R-:W-:Y:S01]  /*4bf0*/  SHF.R.U32.HI R24, RZ, R153, R24 ;  /* 0x00000099ff187219 */ /* 0x000fe20000011618 */
[-C--:B------:R-:W-:Y:S04]  /*4c00*/  IMAD.HI.U32 R20, R3, R68.reuse, RZ ;  /* 0x0000004403147227 */ /* 0x080fe800078e00ff */
[----:B------:R-:W-:Y:S01]  /*4c10*/  IMAD.HI.U32 R22, R7, R68, RZ ;  /* 0x0000004407167227 */ /* 0x000fe200078e00ff */
[-C--:B------:R-:W-:Y:S02]  /*4c20*/  @P2 SHF.R.U32.HI R3, RZ, R69.reuse, R20 ;  /* 0x00000045ff032219 */ /* 0x080fe40000011614 */
[----:B------:R-:W-:Y:S02]  /*4c30*/  SHF.R.U32.HI R20, RZ, R170, R21 ;  /* 0x000000aaff147219 */ /* 0x000fe40000011615 */
[----:B------:R-:W-:Y:S01]  /*4c40*/  @P2 SHF.R.U32.HI R7, RZ, R69, R22 ;  /* 0x00000045ff072219 */ /* 0x000fe20000011616 */
[C---:B------:R-:W-:Y:S01]  /*4c50*/  IMAD R2, R72.reuse, R3, RZ ;  /* 0x0000000348027224 */ /* 0x040fe200078e02ff */
[----:B------:R-:W-:Y:S02]  /*4c60*/  SEL R5, R75, R20, !P0 ;  /* 0x000000144b057207 */ /* 0x000fe40004000000 */
[----:B------:R-:W-:Y:S01]  /*4c70*/  SEL R3, R77, R24, !P3 ;  /* 0x000000184d037207 */ /* 0x000fe20005800000 */
[----:B------:R-:W-:Y:S01]  /*4c80*/  IMAD R4, R72, R7, RZ ;  /* 0x0000000748047224 */ /* 0x000fe200078e02ff */
[C---:B------:R-:W-:Y:S01]  /*4c90*/  ISETP.GE.AND P0, PT, R5.reuse, R2, PT ;  /* 0x000000020500720c */ /* 0x040fe20003f06270 */
[----:B------:R-:W-:Y:S03]  /*4ca0*/  IMAD.HI.U32 R6, R5, R68, RZ ;  /* 0x0000004405067227 */ /* 0x000fe600078e00ff */
[----:B------:R-:W-:Y:S01]  /*4cb0*/  ISETP.GE.OR P0, PT, R3, R4, P0 ;  /* 0x000000040300720c */ /* 0x000fe20000706670 */
[----:B------:R-:W-:Y:S01]  /*4cc0*/  IMAD.MOV R4, RZ, RZ, -R3 ;  /* 0x000000ffff047224 */ /* 0x000fe200078e0a03 */
[-C--:B------:R-:W-:Y:S03]  /*4cd0*/  SHF.R.U32.HI R6, RZ, R69.reuse, R6 ;  /* 0x00000045ff067219 */ /* 0x080fe60000011606 */
[----:B------:R-:W-:Y:S01]  /*4ce0*/  IMAD R77, R74, R4, R77 ;  /* 0x000000044a4d7224 */ /* 0x000fe200078e024d */
[----:B------:R-:W-:Y:S05]  /*4cf0*/  SEL R15, R5, R6, !P2 ;  /* 0x00000006050f7207 */ /* 0x000fea0005000000 */
[----:B------:R-:W-:Y:S02]  /*4d00*/  IMAD.MOV R6, RZ, RZ, -R15 ;  /* 0x000000ffff067224 */ /* 0x000fe400078e0a0f */
[C---:B------:R-:W-:Y:S04]  /*4d10*/  @!P0 IMAD.HI.U32 R2, R3.reuse, R68, RZ ;  /* 0x0000004403028227 */ /* 0x040fe800078e00ff */
[----:B------:R-:W-:Y:S01]  /*4d20*/  IMAD R6, R72, R6, R5 ;  /* 0x0000000648067224 */ /* 0x000fe200078e0205 */
[----:B------:R-:W-:Y:S04]  /*4d30*/  @!P0 SHF.R.U32.HI R2, RZ, R69, R2 ;  /* 0x00000045ff028219 */ /* 0x000fe80000011602 */
[----:B------:R-:W-:Y:S02]  /*4d40*/  @!P0 SEL R0, R3, R2, !P2 ;  /* 0x0000000203008207 */ /* 0x000fe40005000000 */
[----:B------:R-:W-:Y:S02]  /*4d50*/  IADD3 R2, PT, PT, -R5, RZ, RZ ;  /* 0x000000ff05027210 */ /* 0x000fe40007ffe1ff */
[----:B------:R-:W-:Y:S01]  /*4d60*/  @!P0 IADD3 R8, PT, PT, R15, -R0, RZ ;  /* 0x800000000f088210 */ /* 0x000fe20007ffe0ff */
[----:B------:R-:W-:Y:S02]  /*4d70*/  @!P0 IMAD R0, R7, R6, R0 ;  /* 0x0000000607008224 */ /* 0x000fe400078e0200 */
[----:B------:R-:W-:Y:S02]  /*4d80*/  IMAD R75, R70, R2, R75 ;  /* 0x00000002464b7224 */ /* 0x000fe400078e024b */
[----:B------:R-:W-:Y:S02]  /*4d90*/  @!P0 IMAD R5, R8, R72, R3 ;  /* 0x0000004808058224 */ /* 0x000fe400078e0203 */
[----:B------:R-:W-:Y:S04]  /*4da0*/  @!P0 IMAD.MOV.U32 R3, RZ, RZ, R0 ;  /* 0x000000ffff038224 */ /* 0x000fe800078e0000 */
[----:B------:R-:W-:Y:S02]  /*4db0*/  IMAD R77, R3, R74, R77 ;  /* 0x0000004a034d7224 */ /* 0x000fe400078e024d */
[----:B------:R-:W-:Y:S07]  /*4dc0*/  IMAD R75, R5, R70, R75 ;  /* 0x00000046054b7224 */ /* 0x000fee00078e024b */
.L_x_82:
[----:B------:R-:W-:Y:S01]  /*4dd0*/  @!P1 IMAD.HI.U32 R0, R77, R12, RZ ;  /* 0x0000000c4d009227 */ /* 0x000fe200078e00ff */
[----:B-1----:R-:W-:Y:S01]  /*4de0*/  @!P1 ISETP.NE.AND P0, PT, R10, 0x1, PT ;  /* 0x000000010a00980c */ /* 0x002fe20003f05270 */
[----:B------:R-:W-:Y:S01]  /*4df0*/  ULOP3.LUT UP0, URZ, UR42, 0x1b0, URZ, 0xc0, !UPT ;  /* 0x000001b02aff7892 */ /* 0x000fe2000f80c0ff */
[----:B------:R-:W-:Y:S01]  /*4e00*/  @!P1 ISETP.NE.AND P2, PT, R9, 0x1, PT ;  /* 0x000000010900980c */ /* 0x000fe20003f45270 */
[----:B------:R-:W-:Y:S01]  /*4e10*/  @!P1 IMAD.HI.U32 R3, R75, R11, RZ ;  /* 0x0000000b4b039227 */ /* 0x000fe200078e00ff */
[----:B------:R-:W-:Y:S02]  /*4e20*/  @!P1 SHF.R.U32.HI R0, RZ, R13, R0 ;  /* 0x0000000dff009219 */ /* 0x000fe40000011600 */
[----:B------:R-:W-:Y:S01]  /*4e30*/  @P4 SHF.R.U32.HI R171, RZ, 0x10, R17 ;  /* 0x00000010ffab4819 */ /* 0x000fe20000011611 */
[----:B------:R-:W-:Y:S01]  /*4e40*/  VIADD R181, R181, 0x1 ;  /* 0x00000001b5b57836 */ /* 0x000fe20000000000 */
[----:B------:R-:W-:Y:S02]  /*4e50*/  @!P1 SHF.R.U32.HI R2, RZ, R14, R3 ;  /* 0x0000000eff029219 */ /* 0x000fe40000011603 */
[----:B------:R-:W-:Y:S02]  /*4e60*/  @!P1 SEL R3, R77, R0, !P2 ;  /* 0x000000004d039207 */ /* 0x000fe40005000000 */
[----:B------:R-:W-:Y:S05]  /*4e70*/  @!P1 SEL R2, R75, R2, !P0 ;  /* 0x000000024b029207 */ /* 0x000fea0004000000 */
[----:B------:R-:W-:Y:S02]  /*4e80*/  @!P1 IMAD.IADD R0, R2, 0x1, -R3 ;  /* 0x0000000102009824 */ /* 0x000fe400078e0a03 */
[----:B------:R-:W-:Y:S02]  /*4e90*/  @!P1 IMAD.IADD R2, R3, 0x1, -R2 ;  /* 0x0000000103029824 */ /* 0x000fe400078e0a02 */
[----:B------:R-:W-:Y:S02]  /*4ea0*/  @!P1 IMAD R77, R0, R9, R77 ;  /* 0x00000009004d9224 */ /* 0x000fe400078e024d */
[----:B------:R-:W-:Y:S01]  /*4eb0*/  @!P1 IMAD R75, R2, R10, R75 ;  /* 0x0000000a024b9224 */ /* 0x000fe200078e024b */
[----:B------:R-:W-:Y:S06]  /*4ec0*/  BRA.U !UP0, `(.L_x_83) ;  /* 0x0000000108407547 */ /* 0x000fec000b800000 */
[----:B------:R-:W1:Y:S01]  /*4ed0*/  LDCU.64 UR8, c[0x4][0x80] ;  /* 0x01001000ff0877ac */ /* 0x000e620008000a00 */
[----:B------:R-:W-:Y:S01]  /*4ee0*/  MOV R3, 0x0 ;  /* 0x0000000000037802 */ /* 0x000fe20000000f00 */
[----:B------:R-:W-:Y:S02]  /*4ef0*/  HFMA2 R12, -RZ, RZ, 0, 5.9604644775390625e-08 ;  /* 0x00000001ff0c7431 */ /* 0x000fe400000001ff */
[----:B------:R-:W-:Y:S02]  /*4f00*/  IMAD.MOV.U32 R8, RZ, RZ, 0x70 ;  /* 0x00000070ff087424 */ /* 0x000fe400078e00ff */
[----:B------:R-:W-:Y:S01]  /*4f10*/  IMAD.MOV.U32 R13, RZ, RZ, RZ ;  /* 0x000000ffff0d7224 */ /* 0x000fe200078e00ff */
[----:B------:R-:W2:Y:S01]  /*4f20*/  LDCU.64 UR6, c[0x4][0x88] ;  /* 0x01001100ff0677ac */ /* 0x000ea20008000a00 */
[----:B------:R-:W3:Y:S01]  /*4f30*/  LDC.64 R2, c[0x4][R3] ;  /* 0x0100000003027b82 */ /* 0x000ee20000000a00 */
[----:B------:R-:W4:Y:S01]  /*4f40*/  LDCU.64 UR4, c[0x4][0x8] ;  /* 0x01000100ff0477ac */ /* 0x000f220008000a00 */
[----:B-1----:R-:W-:Y:S01]  /*4f50*/  MOV R5, UR9 ;  /* 0x0000000900057c02 */ /* 0x002fe20008000f00 */
[----:B------:R-:W-:Y:S01]  /*4f60*/  IMAD.U32 R4, RZ, RZ, UR8 ;  /* 0x00000008ff047e24 */ /* 0x000fe2000f8e00ff */
[----:B--2---:R-:W-:Y:S01]  /*4f70*/  MOV R7, UR7 ;  /* 0x0000000700077c02 */ /* 0x004fe20008000f00 */
[----:B------:R-:W-:Y:S01]  /*4f80*/  IMAD.U32 R6, RZ, RZ, UR6 ;  /* 0x00000006ff067e24 */ /* 0x000fe2000f8e00ff */
[----:B----4-:R-:W-:Y:S01]  /*4f90*/  MOV R11, UR5 ;  /* 0x00000005000b7c02 */ /* 0x010fe20008000f00 */
[----:B------:R-:W-:Y:S02]  /*4fa0*/  IMAD.U32 R10, RZ, RZ, UR4 ;  /* 0x00000004ff0a7e24 */ /* 0x000fe4000f8e00ff */
[----:B------:R-:W-:Y:S07]  /*4fb0*/  LEPC R20, `(.L_x_83) ;  /* 0x000000001014794e */ /* 0x000fee0000000000 */
[----:B---3-5:R-:W-:Y:S05]  /*4fc0*/  CALL.ABS.NOINC R2 ;  /* 0x0000000002007343 */ /* 0x028fea0003c00000 */
.L_x_83:
[----:B------:R-:W-:Y:S01]  /*4fd0*/  LOP3.LUT P0, RZ, R179, 0x1b0, RZ, 0xc0, !PT ;  /* 0x000001b0b3ff7812 */ /* 0x000fe2000780c0ff */
[----:B------:R-:W-:Y:S11]  /*4fe0*/  BSSY.RECONVERGENT B6, `(.L_x_84) ;  /* 0x0000013000067945 */ /* 0x000ff60003800200 */
[----:B------:R-:W-:Y:S01]  /*4ff0*/  @!UPT UIADD3 URZ, UPT, UPT, URZ, URZ, URZ ;  /* 0x000000fffffff290 */ /* 0x000fe2000fffe0ff */
[----:B------:R-:W-:Y:S05]  /*5000*/  @!P0 BRA `(.L_x_85) ;  /* 0x0000000000408947 */ /* 0x000fea0003800000 */
        /* <DEDUP_REMOVED lines=16> */
.L_x_85:
[----:B------:R-:W-:Y:S05]  /*5110*/  BSYNC.RECONVERGENT B6 ;  /* 0x0000000000067941 */ /* 0x000fea0003800200 */
.L_x_84:
[----:B------:R-:W-:Y:S01]  /*5120*/  ISETP.NE.U32.AND P3, PT, R150, RZ, PT ;  /* 0x000000ff9600720c */ /* 0x000fe20003f65070 */
[----:B------:R-:W-:Y:S01]  /*5130*/  UISETP.NE.AND UP1, UPT, UR44, URZ, UPT ;  /* 0x000000ff2c00728c */ /* 0x000fe2000bf25270 */
[----:B------:R-:W-:Y:S02]  /*5140*/  ISETP.NE.U32.AND P4, PT, R146, RZ, PT ;  /* 0x000000ff9200720c */ /* 0x000fe40003f85070 */
[----:B------:R-:W-:Y:S02]  /*5150*/  ISETP.NE.AND.EX P3, PT, R151, RZ, PT, P3 ;  /* 0x000000ff9700720c */ /* 0x000fe40003f65330 */
[----:B------:R-:W-:Y:S02]  /*5160*/  PLOP3.LUT P1, PT, PT, PT, PT, 0x8, 0x80 ;  /* 0x000000000080781c */ /* 0x000fe40003f2e170 */
[----:B------:R-:W-:Y:S02]  /*5170*/  PLOP3.LUT P0, PT, PT, PT, UP1, 0x80, 0x8 ;  /* 0x000000000008781c */ /* 0x000fe40003f0f018 */
[----:B------:R-:W-:Y:S02]  /*5180*/  ISETP.NE.AND.EX P4, PT, R147, RZ, PT, P4 ;  /* 0x000000ff9300720c */ /* 0x000fe40003f85340 */
[----:B------:R-:W1:Y:S09]  /*5190*/  @UP1 LDCU.64 UR4, c[0x0][0x888] ;  /* 0x00011100ff0417ac */ /* 0x000e720008000a00 */
[----:B------:R-:W-:Y:S01]  /*51a0*/  @P0 PLOP3.LUT P1, PT, P3, PT, PT, 0x80, 0x8 ;  /* 0x000000000008081c */ /* 0x000fe20001f2f070 */
[----:B-1----:R-:W-:Y:S04]  /*51b0*/  @UP1 UISETP.NE.U32.AND UP0, UPT, UR4, URZ, UPT ;  /* 0x000000ff0400128c */ /* 0x002fe8000bf05070 */
[----:B------:R-:W-:Y:S04]  /*51c0*/  @UP1 UISETP.NE.AND.EX UP0, UPT, UR5, URZ, UPT, UP0 ;  /* 0x000000ff0500128c */ /* 0x000fe8000bf05300 */
[----:B------:R-:W-:Y:S01]  /*51d0*/  @UP1 USEL UR4, URZ, 0xffffffff, UP0 ;  /* 0xffffffffff041887 */ /* 0x000fe20008000000 */
[----:B------:R-:W-:Y:S11]  /*51e0*/  @!P3 BRA `(.L_x_86) ;  /* 0x00000000002cb947 */ /* 0x000ff60003800000 */
[----:B------:R-:W-:Y:S01]  /*51f0*/  ISETP.NE.U32.AND P2, PT, R148, RZ, PT ;  /* 0x000000ff9400720c */ /* 0x000fe20003f45070 */
[----:B------:R-:W-:Y:S03]  /*5200*/  IMAD.MOV.U32 R164, RZ, RZ, 0x1 ;  /* 0x00000001ffa47424 */ /* 0x000fe600078e00ff */
[----:B------:R-:W-:Y:S11]  /*5210*/  ISETP.NE.AND.EX P2, PT, R149, RZ, PT, P2 ;  /* 0x000000ff9500720c */ /* 0x000ff60003f45320 */
[----:B------:R-:W-:Y:S02]  /*5220*/  @!UPT UIADD3 URZ, UPT, UPT, URZ, URZ, URZ ;  /* 0x000000fffffff290 */ /* 0x000fe4000fffe0ff */
[----:B------:R-:W1:Y:S01]  /*5230*/  @P2 LDC.64 R2, c[0x0][0x888] ;  /* 0x00022200ff022b82 */ /* 0x000e620000000a00 */
[----:B------:R-:W-:Y:S04]  /*5240*/  @P2 IMAD R0, R150, UR36, RZ ;  /* 0x0000002496002c24 */ /* 0x000fe8000f8e02ff */
[----:B-1----:R-:W-:Y:S04]  /*5250*/  @P2 IMAD.WIDE R2, R0, 0x4, R2 ;  /* 0x0000000400022825 */ /* 0x002fe800078e0202 */
[----:B------:R-:W-:Y:S01]  /*5260*/  HFMA2 R0, -RZ, RZ, 0, 5.9604644775390625e-08 ;  /* 0x00000001ff007431 */ /* 0x000fe200000001ff */
[----:B-----5:R1:W5:Y:S04]  /*5270*/  @P2 LDG.E R81, desc[UR40][R2.64] ;  /* 0x0000002802512981 */ /* 0x020368000c1e1900 */
[----:B------:R-:W-:Y:S01]  /*5280*/  @!P2 PRMT R164, R0, 0x7610, R164 ;  /* 0x0000761000a4a816 */ /* 0x000fe200000000a4 */
[----:B-1----:R-:W2:Y:S06]  /*5290*/  @!P2 LDC R81, c[0x0][0x880] ;  /* 0x00022000ff51ab82 */ /* 0x002eac0000000800 */
.L_x_86:
[----:B------:R-:W-:Y:S05]  /*52a0*/  @!P4 BRA `(.L_x_87) ;  /* 0x000000000020c947 */ /* 0x000fea0003800000 */
[----:B------:R-:W-:Y:S04]  /*52b0*/  ISETP.NE.U32.AND P2, PT, R144, RZ, PT ;  /* 0x000000ff9000720c */ /* 0x000fe80003f45070 */
[----:B------:R-:W-:Y:S11]  /*52c0*/  ISETP.NE.AND.EX P2, PT, R145, RZ, PT, P2 ;  /* 0x000000ff9100720c */ /* 0x000ff60003f45320 */
[----:B------:R-:W-:Y:S02]  /*52d0*/  @!UPT UIADD3 URZ, UPT, UPT, URZ, URZ, URZ ;  /* 0x000000fffffff290 */ /* 0x000fe4000fffe0ff */
[----:B------:R-:W1:Y:S01]  /*52e0*/  @P2 LDC.64 R2, c[0x0][0x8a8] ;  /* 0x00022a00ff022b82 */ /* 0x000e620000000a00 */
[----:B------:R-:W-:Y:S04]  /*52f0*/  @P2 IMAD R0, R146, UR36, RZ ;  /* 0x0000002492002c24 */ /* 0x000fe8000f8e02ff */
[----:B-1----:R-:W-:Y:S05]  /*5300*/  @P2 IMAD.WIDE R2, R0, 0x4, R2 ;  /* 0x0000000400022825 */ /* 0x002fea00078e0202 */
[----:B-----5:R1:W5:Y:S02]  /*5310*/  @P2 LDG.E R78, desc[UR40][R2.64] ;  /* 0x00000028024e2981 */ /* 0x020364000c1e1900 */
[----:B-1----:R-:W3:Y:S02]  /*5320*/  @!P2 LDC R78, c[0x0][0x8a0] ;  /* 0x00022800ff4eab82 */ /* 0x002ee40000000800 */
.L_x_87:
[----:B--2--5:R-:W-:Y:S01]  /*5330*/  @P0 FSETP.NEU.AND P4, PT, R81, RZ, PT ;  /* 0x000000ff5100020b */ /* 0x024fe20003f8d000 */
[----:B------:R-:W-:Y:S01]  /*5340*/  IMAD.U32 R0, RZ, RZ, UR4 ;  /* 0x00000004ff007e24 */ /* 0x000fe2000f8e00ff */
[----:B------:R-:W-:Y:S01]  /*5350*/  @P0 LOP3.LUT P2, RZ, R164, 0xff, RZ, 0xc0, !PT ;  /* 0x000000ffa4ff0812 */ /* 0x000fe2000784c0ff */
[----:B------:R-:W-:Y:S01]  /*5360*/  BSSY B1, `(.L_x_88) ;  /* 0x000003d000017945 */ /* 0x000fe20003800000 */
[----:B------:R-:W-:Y:S01]  /*5370*/  @P0 SEL R3, RZ, 0xffffffff, P4 ;  /* 0xffffffffff030807 */ /* 0x000fe20002000000 */
[C---:B------:R-:W-:Y:S01]  /*5380*/  IMAD R64, R76.reuse, 0x40, R79 ;  /* 0x000000404c407824 */ /* 0x040fe200078e024f */
[----:B------:R-:W-:Y:S02]  /*5390*/  LEA R156, R76, UR43, 0x3 ;  /* 0x0000002b4c9c7c11 */ /* 0x000fe4000f8e18ff */
[----:B------:R-:W-:Y:S02]  /*53a0*/  CS2R R86, SRZ ;  /* 0x0000000000567805 */ /* 0x000fe4000001ff00 */
[----:B------:R-:W-:Y:S02]  /*53b0*/  @P1 SEL R3, R0, R3, !P2 ;  /* 0x0000000300031207 */ /* 0x000fe40005000000 */
[----:B------:R-:W-:Y:S02]  /*53c0*/  CS2R R84, SRZ ;  /* 0x0000000000547805 */ /* 0x000fe4000001ff00 */
[----:B------:R-:W-:Y:S02]  /*53d0*/  SHF.L.U32 R5, R175, 0x1f, RZ ;  /* 0x0000001faf057819 */ /* 0x000fe400000006ff */
[----:B------:R-:W-:Y:S02]  /*53e0*/  CS2R R90, SRZ ;  /* 0x00000000005a7805 */ /* 0x000fe4000001ff00 */
[----:B------:R-:W-:Y:S02]  /*53f0*/  @P0 LOP3.LUT R3, R3, 0x1, RZ, 0xc0, !PT ;  /* 0x0000000103030812 */ /* 0x000fe400078ec0ff */
[----:B------:R-:W-:Y:S02]  /*5400*/  CS2R R88, SRZ ;  /* 0x0000000000587805 */ /* 0x000fe4000001ff00 */
[----:B------:R-:W-:Y:S02]  /*5410*/  PLOP3.LUT P5, PT, PT, PT, PT, 0x8, 0x80 ;  /* 0x000000000080781c */ /* 0x000fe40003fae170 */
[----:B------:R-:W-:Y:S02]  /*5420*/  CS2R R98, SRZ ;  /* 0x0000000000627805 */ /* 0x000fe4000001ff00 */
[----:B------:R-:W-:Y:S02]  /*5430*/  ISETP.NE.U32.OR P1, PT, R3, 0x1, !P0 ;  /* 0x000000010300780c */ /* 0x000fe40004725470 */
[----:B------:R-:W-:Y:S02]  /*5440*/  CS2R R96, SRZ ;  /* 0x0000000000607805 */ /* 0x000fe4000001ff00 */
[----:B------:R-:W-:Y:S02]  /*5450*/  CS2R R94, SRZ ;  /* 0x00000000005e7805 */ /* 0x000fe4000001ff00 */
[----:B------:R-:W-:Y:S07]  /*5460*/  CS2R R92, SRZ ;  /* 0x00000000005c7805 */ /* 0x000fee000001ff00 */
[----:B------:R-:W-:Y:S04]  /*5470*/  @P1 SHF.L.U32 R2, R173, 0x1f, RZ ;  /* 0x0000001fad021819 */ /* 0x000fe800000006ff */
[----:B------:R-:W1:Y:S01]  /*5480*/  @P1 SYNCS.PHASECHK.TRANS64.TRYWAIT P0, [UR43+0x80], R2 ;  /* 0x00008002ff0015a7 */ /* 0x000e62000800112b */
[----:B------:R2:W4:Y:S01]  /*5490*/  SYNCS.PHASECHK.TRANS64.TRYWAIT P4, [R156+URZ+0xc0], R5 ;  /* 0x0000c0059c0075a7 */ /* 0x00052200080811ff */
[----:B-1----:R-:W-:Y:S01]  /*54a0*/  @P1 PLOP3.LUT P5, PT, P0, PT, PT, 0x8, 0x80 ;  /* 0x000000000080181c */ /* 0x002fe200007ae170 */
[----:B------:R-:W-:Y:S01]  /*54b0*/  @!UPT UIADD3 URZ, UPT, UPT, URZ, URZ, URZ ;  /* 0x000000fffffff290 */ /* 0x000fe2000fffe0ff */
[----:B--2-4-:R-:W-:Y:S11]  /*54c0*/  @!P1 BRA `(.L_x_89) ;  /* 0x0000000000989947 */ /* 0x014ff60003800000 */
[----:B------:R-:W-:Y:S01]  /*54d0*/  ISETP.NE.U32.AND P0, PT, RZ, UR38, PT ;  /* 0x00000026ff007c0c */ /* 0x000fe2000bf05070 */
[----:B------:R-:W-:Y:S01]  /*54e0*/  BSSY B0, `(.L_x_90) ;  /* 0x0000016000007945 */ /* 0x000fe20003800000 */
[----:B------:R-:W-:Y:S02]  /*54f0*/  FSETP.NEU.AND P2, PT, R81, RZ, PT ;  /* 0x000000ff5100720b */ /* 0x000fe40003f4d000 */
[----:B------:R-:W-:Y:S02]  /*5500*/  CS2R R94, SRZ ;  /* 0x00000000005e7805 */ /* 0x000fe4000001ff00 */
[----:B------:R-:W-:Y:S02]  /*5510*/  ISETP.NE.AND.EX P0, PT, RZ, UR39, PT, P0 ;  /* 0x00000027ff007c0c */ /* 0x000fe4000bf05300 */
[----:B------:R-:W-:Y:S02]  /*5520*/  CS2R R92, SRZ ;  /* 0x00000000005c7805 */ /* 0x000fe4000001ff00 */
[----:B------:R-:W-:Y:S02]  /*5530*/  LOP3.LUT P1, RZ, R164, 0xff, RZ, 0xc0, !PT ;  /* 0x000000ffa4ff7812 */ /* 0x000fe4000782c0ff */
[----:B------:R-:W-:Y:S02]  /*5540*/  CS2R R98, SRZ ;  /* 0x0000000000627805 */ /* 0x000fe4000001ff00 */
[----:B------:R-:W-:Y:S02]  /*5550*/  SEL R0, RZ, 0xffffffff, P2 ;  /* 0xffffffffff007807 */ /* 0x000fe40001000000 */
[----:B------:R-:W-:Y:S02]  /*5560*/  CS2R R96, SRZ ;  /* 0x0000000000607805 */ /* 0x000fe4000001ff00 */
[----:B------:R-:W-:Y:S02]  /*5570*/  SEL R3, RZ, 0xffffffff, P0 ;  /* 0xffffffffff037807 */ /* 0x000fe40000000000 */
[----:B------:R-:W-:Y:S02]  /*5580*/  CS2R R90, SRZ ;  /* 0x00000000005a7805 */ /* 0x000fe4000001ff00 */
[----:B------:R-:W-:Y:S02]  /*5590*/  CS2R R88, SRZ ;  /* 0x0000000000587805 */ /* 0x000fe4000001ff00 */
[----:B------:R-:W-:Y:S02]  /*55a0*/  CS2R R86, SRZ ;  /* 0x0000000000567805 */ /* 0x000fe4000001ff00 */
[----:B------:R-:W-:Y:S02]  /*55b0*/  @P3 SEL R0, R3, R0, !P1 ;  /* 0x0000000003003207 */ /* 0x000fe40004800000 */
[----:B------:R-:W-:Y:S02]  /*55c0*/  CS2R R84, SRZ ;  /* 0x0000000000547805 */ /* 0x000fe4000001ff00 */
[----:B------:R-:W-:Y:S04]  /*55d0*/  LOP3.LUT R0, R0, 0x1, RZ, 0xc0, !PT ;  /* 0x0000000100007812 */ /* 0x000fe800078ec0ff */
[----:B------:R-:W-:Y:S01]  /*55e0*/  ISETP.NE.U32.AND P0, PT, R0, 0x1, PT ;  /* 0x000000010000780c */ /* 0x000fe20003f05070 */
[----:B------:R-:W-:Y:S01]  /*55f0*/  @!UPT UIADD3 URZ, UPT, UPT, URZ, URZ, URZ ;  /* 0x000000fffffff290 */ /* 0x000fe2000fffe0ff */
[----:B------:R-:W-:Y:S11]  /*5600*/  @!P5 BRA `(.L_x_91) ;  /* 0x00000000000cd947 */ /* 0x000ff60003800000 */
[----:B------:R-:W-:Y:S04]  /*5610*/  SHF.L.U32 R3, R173, 0x1f, RZ ;  /* 0x0000001fad037819 */ /* 0x000fe800000006ff */
[----:B------:R-:W1:Y:S02]  /*5620*/  SYNCS.PHASECHK.TRANS64.TRYWAIT P1, [UR43+0x80], R3 ;  /* 0x00008003ff0075a7 */ /* 0x000e64000802112b */
[----:B-1----:R-:W-:Y:S05]  /*5630*/  @!P1 BRA `(.L_x_92) ;  /* 0x0000001c00c09947 */ /* 0x002fea0003800000 */
.L_x_91:
[----:B------:R-:W-:Y:S05]  /*5640*/  BSYNC B0 ;  /* 0x0000000000007941 */ /* 0x000fea0003800000 */
.L_x_90:
[----:B------:R2:W4:Y:S01]  /*5650*/  @P0 LDS.128 R92, [R168+UR43+0x200] ;  /* 0x0002002ba85c0984 */ /* 0x0005220008000c00 */
[----:B------:R-:W-:Y:S01]  /*5660*/  UIADD3 UR4, UPT, UPT, UR43, 0x88, URZ ;  /* 0x000000882b047890 */ /* 0x000fe2000fffe0ff */
[----:B------:R-:W-:Y:S02]  /*5670*/  LOP3.LUT R173, R173, 0x1, RZ, 0x3c, !PT ;  /* 0x00000001adad7812 */ /* 0x000fe400078e3cff */
[----:B------:R2:W1:Y:S01]  /*5680*/  @P0 LDS.128 R96, [R178+0x10] ;  /* 0x00001000b2600984 */ /* 0x0004620000000c00 */
[----:B------:R-:W-:Y:S03]  /*5690*/  UPRMT UR4, UR37, 0x654, UR4 ;  /* 0x0000065425047896 */ /* 0x000fe60008000004 */
[----:B------:R2:W1:Y:S04]  /*56a0*/  @P0 LDS.128 R88, [R177+0x20] ;  /* 0x00002000b1580984 */ /* 0x0004680000000c00 */
[----:B------:R2:W1:Y:S01]  /*56b0*/  @P0 LDS.128 R84, [R176+0x30] ;  /* 0x00003000b0540984 */ /* 0x0004620000000c00 */
[----:B------:R-:W-:Y:S01]  /*56c0*/  @!PT LDS RZ, [RZ] ;  /* 0x00000000fffff984 */ /* 0x000fe20000000800 */
[----:B------:R-:W-:Y:S01]  /*56d0*/  @!PT LDS RZ, [RZ] ;  /* 0x00000000fffff984 */ /* 0x000fe20000000800 */
[----:B------:R-:W-:Y:S01]  /*56e0*/  @!PT LDS RZ, [RZ] ;  /* 0x00000000fffff984 */ /* 0x000fe20000000800 */
[----:B------:R-:W-:Y:S01]  /*56f0*/  @!PT LDS RZ, [RZ] ;  /* 0x00000000fffff984 */ /* 0x000fe20000000800 */
[----:B------:R5:W-:Y:S06]  /*5700*/  MEMBAR.ALL.CTA ;  /* 0x0000000000007992 */ /* 0x000bec0000008000 */
[----:B-----5:R-:W5:Y:S02]  /*5710*/  FENCE.VIEW.ASYNC.S ;  /* 0x00000000000073c6 */ /* 0x020f640000000000 */
[----:B-----5:R-:W-:Y:S01]  /*5720*/  SYNCS.ARRIVE.TRANS64.RED.A1T0 RZ, [UR4], RZ ;  /* 0x000000ffffff79a7 */ /* 0x020fe20008100404 */
.L_x_89:
[----:B------:R-:W-:Y:S05]  /*5730*/  BSYNC B1 ;  /* 0x0000000000017941 */ /* 0x000fea0003800000 */
.L_x_88:
[----:B-1----:R-:W-:Y:S04]  /*5740*/  SHF.R.U32.HI R0, RZ, 0x15, R64 ;  /* 0x00000015ff007819 */ /* 0x002fe80000011640 */
[----:B------:R-:W-:Y:S01]  /*5750*/  LOP3.LUT P0, RZ, R0, 0x3, R169, 0x48, !PT ;  /* 0x0000000300ff7812 */ /* 0x000fe200078048a9 */
[----:B------:R-:W-:Y:S01]  /*5760*/  @!UPT UIADD3 URZ, UPT, UPT, URZ, URZ, URZ ;  /* 0x000000fffffff290 */ /* 0x000fe2000fffe0ff */
[----:B------:R-:W-:Y:S11]  /*5770*/  @P4 BRA `(.L_x_93) ;  /* 0x0000000000084947 */ /* 0x000ff60003800000 */
[----:B------:R-:W1:Y:S02]  /*5780*/  SYNCS.PHASECHK.TRANS64.TRYWAIT P1, [R156+URZ+0xc0], R5 ;  /* 0x0000c0059c0075a7 */ /* 0x000e6400080211ff */
[----:B-1----:R-:W-:Y:S05]  /*5790*/  @!P1 BRA `(.L_x_94) ;  /* 0x0000001c00809947 */ /* 0x002fea0003800000 */
.L_x_93:
[----:B------:R-:W-:Y:S05]  /*57a0*/  @!P0 BRA `(.L_x_95) ;  /* 0x0000000000408947 */ /* 0x000fea0003800000 */
[----:B------:R-:W1:Y:S01]  /*57b0*/  LDCU.64 UR8, c[0x4][0x70] ;  /* 0x01000e00ff0877ac */ /* 0x000e620008000a00 */
[----:B------:R-:W-:Y:S01]  /*57c0*/  MOV R3, 0x0 ;  /* 0x0000000000037802 */ /* 0x000fe20000000f00 */
[----:B------:R-:W-:Y:S02]  /*57d0*/  HFMA2 R12, -RZ, RZ, 0, 5.9604644775390625e-08 ;  /* 0x00000001ff0c7431 */ /* 0x000fe400000001ff */
[----:B------:R-:W-:Y:S02]  /*57e0*/  IMAD.MOV.U32 R8, RZ, RZ, 0x192 ;  /* 0x00000192ff087424 */ /* 0x000fe400078e00ff */
[----:B------:R-:W-:Y:S01]  /*57f0*/  IMAD.MOV.U32 R13, RZ, RZ, RZ ;  /* 0x000000ffff0d7224 */ /* 0x000fe200078e00ff */
[----:B------:R-:W5:Y:S01]  /*5800*/  LDCU.64 UR6, c[0x4][0x78] ;  /* 0x01000f00ff0677ac */ /* 0x000f620008000a00 */
[----:B------:R-:W2:Y:S01]  /*5810*/  LDC.64 R2, c[0x4][R3] ;  /* 0x0100000003027b82 */ /* 0x000ea20000000a00 */
[----:B------:R-:W3:Y:S01]  /*5820*/  LDCU.64 UR4, c[0x4][0x10] ;  /* 0x01000200ff0477ac */ /* 0x000ee20008000a00 */
[----:B-1----:R-:W-:Y:S01]  /*5830*/  MOV R5, UR9 ;  /* 0x0000000900057c02 */ /* 0x002fe20008000f00 */
[----:B------:R-:W-:Y:S01]  /*5840*/  IMAD.U32 R4, RZ, RZ, UR8 ;  /* 0x00000008ff047e24 */ /* 0x000fe2000f8e00ff */
[----:B-----5:R-:W-:Y:S01]  /*5850*/  MOV R7, UR7 ;  /* 0x0000000700077c02 */ /* 0x020fe20008000f00 */
[----:B------:R-:W-:Y:S01]  /*5860*/  IMAD.U32 R6, RZ, RZ, UR6 ;  /* 0x00000006ff067e24 */ /* 0x000fe2000f8e00ff */
[----:B---3--:R-:W-:Y:S01]  /*5870*/  MOV R11, UR5 ;  /* 0x00000005000b7c02 */ /* 0x008fe20008000f00 */
[----:B------:R-:W-:Y:S02]  /*5880*/  IMAD.U32 R10, RZ, RZ, UR4 ;  /* 0x00000004ff0a7e24 */ /* 0x000fe4000f8e00ff */
[----:B------:R-:W-:Y:S07]  /*5890*/  LEPC R20, `(.L_x_95) ;  /* 0x000000001014794e */ /* 0x000fee0000000000 */
[----:B--2-4-:R-:W-:Y:S05]  /*58a0*/  CALL.ABS.NOINC R2 ;  /* 0x0000000002007343 */ /* 0x014fea0003c00000 */
.L_x_95:
[----:B------:R-:W-:Y:S01]  /*58b0*/  LOP3.LUT P0, RZ, R166, 0x60, RZ, 0xc0, !PT ;  /* 0x00000060a6ff7812 */ /* 0x000fe2000780c0ff */
[----:B------:R-:W-:Y:S05]  /*58c0*/  WARPSYNC.ALL ;  /* 0x0000000000007948 */ /* 0x000fea0003800000 */
[----:B------:R-:W-:Y:S01]  /*58d0*/  R2UR UR4, R64 ;  /* 0x00000000400472ca */ /* 0x000fe200000e0000 */
[----:B------:R-:W-:Y:S01]  /*58e0*/  BSSY.RECONVERGENT B0, `(.L_x_96) ;  /* 0x0000121000007945 */ /* 0x000fe20003800200 */
[-C--:B----4-:R-:W-:Y:S02]  /*58f0*/  F2FP.F16.E4M3.UNPACK_B R82, R92.reuse ;  /* 0x0000005cff52723e */ /* 0x090fe400020006ff */
[----:B------:R-:W-:Y:S02]  /*5900*/  F2FP.F16.E4M3.UNPACK_B R109, R92.H1 ;  /* 0x0000005cff6d723e */ /* 0x000fe400030006ff */
[-C--:B------:R-:W-:Y:S01]  /*5910*/  F2FP.F16.E4M3.UNPACK_B R107, R93.reuse ;  /* 0x0000005dff6b723e */ /* 0x080fe200020006ff */
[--C-:B------:R-:W-:Y:S01]  /*5920*/  HADD2.F32 R80, -RZ, R82.reuse.H0_H0 ;  /* 0x20000052ff507230 */ /* 0x100fe20000004100 */
[----:B------:R-:W-:Y:S01]  /*5930*/  F2FP.F16.E4M3.UNPACK_B R105, R93.H1 ;  /* 0x0000005dff69723e */ /* 0x000fe200030006ff */
[----:B------:R-:W-:Y:S01]  /*5940*/  HADD2.F32 R82, -RZ, R82.H1_H1 ;  /* 0x30000052ff527230 */ /* 0x000fe20000004100 */
[-C--:B------:R-:W-:Y:S01]  /*5950*/  F2FP.F16.E4M3.UNPACK_B R130, R84.reuse ;  /* 0x00000054ff82723e */ /* 0x080fe200020006ff */
[--C-:B------:R-:W-:Y:S01]  /*5960*/  HADD2.F32 R83, -RZ, R109.reuse.H0_H0 ;  /* 0x2000006dff537230 */ /* 0x100fe20000004100 */
[----:B------:R-:W-:Y:S01]  /*5970*/  F2FP.F16.E4M3.UNPACK_B R132, R84.H1 ;  /* 0x00000054ff84723e */ /* 0x000fe200030006ff */
[----:B------:R-:W3:Y:S01]  /*5980*/  LDTM.x64 R4, tmem[UR4] ;  /* 0x00000004000479ee */ /* 0x000ee20008340000 */
[----:B------:R-:W-:Y:S01]  /*5990*/  NOP ;  /* 0x0000000000007918 */ /* 0x000fe20000000000 */
[----:B------:R-:W-:Y:S01]  /*59a0*/  R2UR UR5, R156 ;  /* 0x000000009c0572ca */ /* 0x000fe200000e0000 */
[--C-:B------:R-:W-:Y:S01]  /*59b0*/  HADD2.F32 R129, -RZ, R130.reuse.H0_H0 ;  /* 0x20000082ff817230 */ /* 0x100fe20000004100 */
[----:B------:R-:W-:Y:S01]  /*59c0*/  F2FP.F16.E4M3.UNPACK_B R93, R94 ;  /* 0x0000005eff5d723e */ /* 0x000fe200020006ff */
[----:B------:R-:W-:Y:S01]  /*59d0*/  HADD2.F32 R130, -RZ, R130.H1_H1 ;  /* 0x30000082ff827230 */ /* 0x000fe20000004100 */
[-C--:B------:R-:W-:Y:S01]  /*59e0*/  F2FP.F16.E4M3.UNPACK_B R134, R85.reuse ;  /* 0x00000055ff86723e */ /* 0x080fe200020006ff */
[----:B------:R-:W-:Y:S01]  /*59f0*/  HADD2.F32 R84, -RZ, R109.H1_H1 ;  /* 0x3000006dff547230 */ /* 0x000fe20000004100 */
[----:B------:R-:W-:Y:S01]  /*5a00*/  F2FP.F16.E4M3.UNPACK_B R136, R85.H1 ;  /* 0x00000055ff88723e */ /* 0x000fe200030006ff */
[--C-:B------:R-:W-:Y:S01]  /*5a10*/  HADD2.F32 R85, -RZ, R107.reuse.H0_H0 ;  /* 0x2000006bff557230 */ /* 0x100fe20000004100 */
[-C--:B------:R-:W-:Y:S01]  /*5a20*/  F2FP.F16.E4M3.UNPACK_B R138, R86.reuse ;  /* 0x00000056ff8a723e */ /* 0x080fe200020006ff */
[--C-:B------:R-:W-:Y:S01]  /*5a30*/  HADD2.F32 R133, -RZ, R134.reuse.H0_H0 ;  /* 0x20000086ff857230 */ /* 0x100fe20000004100 */
[----:B------:R-:W-:Y:S01]  /*5a40*/  F2FP.F16.E4M3.UNPACK_B R140, R86.H1 ;  /* 0x00000056ff8c723e */ /* 0x000fe200030006ff */
[----:B------:R-:W-:Y:S01]  /*5a50*/  HADD2.F32 R86, -RZ, R107.H1_H1 ;  /* 0x3000006bff567230 */ /* 0x000fe20000004100 */
[----:B------:R-:W-:Y:S01]  /*5a60*/  F2FP.F16.E4M3.UNPACK_B R142, R87 ;  /* 0x00000057ff8e723e */ /* 0x000fe200020006ff */
[----:B------:R-:W-:Y:S01]  /*5a70*/  UIADD3 UR5, UPT, UPT, UR5, 0xe0, URZ ;  /* 0x000000e005057890 */ /* 0x000fe2000fffe0ff */
[----:B------:R-:W-:Y:S01]  /*5a80*/  HADD2.F32 R134, -RZ, R134.H1_H1 ;  /* 0x30000086ff867230 */ /* 0x000fe20000004100 */
[----:B------:R-:W-:Y:S01]  /*5a90*/  F2FP.F16.E4M3.UNPACK_B R114, R88 ;  /* 0x00000058ff72723e */ /* 0x000fe200020006ff */
[--C-:B------:R-:W-:Y:S01]  /*5aa0*/  HADD2.F32 R137, -RZ, R138.reuse.H0_H0 ;  /* 0x2000008aff897230 */ /* 0x100fe20000004100 */
[----:B------:R-:W-:Y:S01]  /*5ab0*/  UPRMT UR5, UR37, 0x654, UR5 ;  /* 0x0000065425057896 */ /* 0x000fe20008000005 */
[----:B------:R-:W-:Y:S01]  /*5ac0*/  HADD2.F32 R138, -RZ, R138.H1_H1 ;  /* 0x3000008aff8a7230 */ /* 0x000fe20000004100 */
[-C--:B------:R-:W-:Y:S01]  /*5ad0*/  F2FP.F16.E4M3.UNPACK_B R118, R89.reuse ;  /* 0x00000059ff76723e */ /* 0x080fe200020006ff */
[--C-:B------:R-:W-:Y:S01]  /*5ae0*/  HADD2.F32 R113, -RZ, R114.reuse.H0_H0 ;  /* 0x20000072ff717230 */ /* 0x100fe20000004100 */
[----:B------:R-:W-:Y:S01]  /*5af0*/  F2FP.F16.E4M3.UNPACK_B R120, R89.H1 ;  /* 0x00000059ff78723e */ /* 0x000fe200030006ff */
[C---:B---3--:R-:W-:Y:S01]  /*5b00*/  FMUL R4, R78.reuse, R4 ;  /* 0x000000044e047220 */ /* 0x048fe20000400000 */
[C---:B------:R-:W-:Y:S01]  /*5b10*/  FMUL R5, R78.reuse, R5 ;  /* 0x000000054e057220 */ /* 0x040fe20000400000 */
[C---:B------:R-:W-:Y:S01]  /*5b20*/  FMUL R8, R78.reuse, R8 ;  /* 0x000000084e087220 */ /* 0x040fe20000400000 */
[C---:B------:R-:W-:Y:S01]  /*5b30*/  FMUL R9, R78.reuse, R9 ;  /* 0x000000094e097220 */ /* 0x040fe20000400000 */
[----:B------:R-:W-:Y:S01]  /*5b40*/  SYNCS.ARRIVE.TRANS64.RED.A1T0 RZ, [UR5], RZ ;  /* 0x000000ffffff79a7 */ /* 0x000fe20008100405 */
[C---:B------:R-:W-:Y:S01]  /*5b50*/  FFMA R4, R81.reuse, R80, R4 ;  /* 0x0000005051047223 */ /* 0x040fe20000000004 */
[C---:B------:R-:W-:Y:S01]  /*5b60*/  FFMA R5, R81.reuse, R82, R5 ;  /* 0x0000005251057223 */ /* 0x040fe20000000005 */
[----:B------:R-:W-:Y:S02]  /*5b70*/  HADD2.F32 R89, -RZ, R93.H0_H0 ;  /* 0x2000005dff597230 */ /* 0x000fe40000004100 */
[C---:B------:R-:W-:Y:S01]  /*5b80*/  FMUL R12, R78.reuse, R12 ;  /* 0x0000000c4e0c7220 */ /* 0x040fe20000400000 */
        /* <DEDUP_REMOVED lines=11> */
[----:B------:R-:W-:Y:S02]  /*5c40*/  HADD2.F32 R114, -RZ, R114.H1_H1 ;  /* 0x30000072ff727230 */ /* 0x000fe40000004100 */
[C---:B------:R-:W-:Y:S01]  /*5c50*/  FMUL R32, R78.reuse, R36 ;  /* 0x000000244e207220 */ /* 0x040fe20000400000 */
[C---:B------:R-:W-:Y:S01]  /*5c60*/  FMUL R33, R78.reuse, R37 ;  /* 0x000000254e217220 */ /* 0x040fe20000400000 */
[--C-:B------:R-:W-:Y:S02]  /*5c70*/  HADD2.F32 R117, -RZ, R118.reuse.H0_H0 ;  /* 0x20000076ff757230 */ /* 0x100fe40000004100 */
[C---:B------:R-:W-:Y:S01]  /*5c80*/  FMUL R36, R78.reuse, R40 ;  /* 0x000000284e247220 */ /* 0x040fe20000400000 */
[----:B------:R-:W-:Y:S02]  /*5c90*/  HADD2.F32 R118, -RZ, R118.H1_H1 ;  /* 0x30000076ff767230 */ /* 0x000fe40000004100 */
        /* <DEDUP_REMOVED lines=8> */
[----:B------:R-:W-:Y:S01]  /*5d20*/  F2FP.F16.E4M3.UNPACK_B R92, R94.H1 ;  /* 0x0000005eff5c723e */ /* 0x000fe200030006ff */
[C---:B------:R-:W-:Y:S01]  /*5d30*/  FMUL R53, R78.reuse, R57 ;  /* 0x000000394e357220 */ /* 0x040fe20000400000 */
[C---:B------:R-:W-:Y:S01]  /*5d40*/  FMUL R56, R78.reuse, R60 ;  /* 0x0000003c4e387220 */ /* 0x040fe20000400000 */
[----:B------:R-:W-:Y:S01]  /*5d50*/  F2FP.F16.E4M3.UNPACK_B R141, R87.H1 ;  /* 0x00000057ff8d723e */ /* 0x000fe200030006ff */
[C---:B------:R-:W-:Y:S01]  /*5d60*/  FMUL R57, R78.reuse, R61 ;  /* 0x0000003d4e397220 */ /* 0x040fe20000400000 */
[----:B------:R-:W-:Y:S02]  /*5d70*/  HADD2.F32 R80, -RZ, R142.H1_H1 ;  /* 0x3000008eff507230 */ /* 0x000fe40000004100 */
[C---:B------:R-:W-:Y:S01]  /*5d80*/  FMUL R60, R78.reuse, R64 ;  /* 0x000000404e3c7220 */ /* 0x040fe20000400000 */
[----:B------:R-:W-:Y:S01]  /*5d90*/  F2FP.F16.E4M3.UNPACK_B R116, R88.H1 ;  /* 0x00000058ff74723e */ /* 0x000fe200030006ff */
[C---:B------:R-:W-:Y:S01]  /*5da0*/  FMUL R61, R78.reuse, R65 ;  /* 0x000000414e3d7220 */ /* 0x040fe20000400000 */
[C---:B------:R-:W-:Y:S01]  /*5db0*/  FMUL R6, R78.reuse, R6 ;  /* 0x000000064e067220 */ /* 0x040fe20000400000 */
[----:B------:R-:W-:Y:S01]  /*5dc0*/  F2FP.F16.E4M3.UNPACK_B R94, R95 ;  /* 0x0000005fff5e723e */ /* 0x000fe200020006ff */
[C---:B------:R-:W-:Y:S01]  /*5dd0*/  FMUL R7, R78.reuse, R7 ;  /* 0x000000074e077220 */ /* 0x040fe20000400000 */
[--C-:B------:R-:W-:Y:S02]  /*5de0*/  HADD2.F32 R87, -RZ, R105.reuse.H0_H0 ;  /* 0x20000069ff577230 */ /* 0x100fe40000004100 */
[C---:B------:R-:W-:Y:S01]  /*5df0*/  FFMA R6, R81.reuse, R83, R6 ;  /* 0x0000005351067223 */ /* 0x040fe20000000006 */
[----:B------:R-:W-:Y:S01]  /*5e00*/  F2FP.F16.E4M3.UNPACK_B R122, R90 ;  /* 0x0000005aff7a723e */ /* 0x000fe200020006ff */
[C---:B------:R-:W-:Y:S01]  /*5e10*/  FFMA R7, R81.reuse, R84, R7 ;  /* 0x0000005451077223 */ /* 0x040fe20000000007 */
[C---:B------:R-:W-:Y:S01]  /*5e20*/  FFMA R8, R81.reuse, R85, R8 ;  /* 0x0000005551087223 */ /* 0x040fe20000000008 */
[----:B------:R-:W-:Y:S01]  /*5e30*/  F2FP.F16.E4M3.UNPACK_B R124, R90.H1 ;  /* 0x0000005aff7c723e */ /* 0x000fe200030006ff */
[----:B------:R-:W-:Y:S02]  /*5e40*/  HADD2.F32 R88, -RZ, R105.H1_H1 ;  /* 0x30000069ff587230 */ /* 0x000fe40000004100 */
[----:B------:R-:W-:Y:S01]  /*5e50*/  FFMA R9, R81, R86, R9 ;  /* 0x0000005651097223 */ /* 0x000fe20000000009 */
[----:B------:R-:W-:Y:S01]  /*5e60*/  F2FP.SATFINITE.E4M3.F32.PACK_AB_MERGE_C R156, R7, R6, RZ ;  /* 0x00000006079c723e */ /* 0x000fe200048070ff */
[----:B------:R-:W-:Y:S02]  /*5e70*/  HADD2.F32 R90, -RZ, R93.H1_H1 ;  /* 0x3000005dff5a7230 */ /* 0x000fe40000004100 */
[C---:B------:R-:W-:Y:S01]  /*5e80*/  FMUL R10, R78.reuse, R10 ;  /* 0x0000000a4e0a7220 */ /* 0x040fe20000400000 */
[--C-:B------:R-:W-:Y:S01]  /*5e90*/  HADD2.F32 R93, -RZ, R94.reuse.H0_H0 ;  /* 0x2000005eff5d7230 */ /* 0x100fe20000004100 */
[----:B------:R-:W-:Y:S01]  /*5ea0*/  F2FP.SATFINITE.E4M3.F32.PACK_AB_MERGE_C R156, R5, R4, R156 ;  /* 0x00000004059c723e */ /* 0x000fe2000480709c */
[----:B------:R-:W-:Y:S02]  /*5eb0*/  HADD2.F32 R94, -RZ, R94.H1_H1 ;  /* 0x3000005eff5e7230 */ /* 0x000fe40000004100 */
[C---:B------:R-:W-:Y:S01]  /*5ec0*/  FFMA R10, R81.reuse, R87, R10 ;  /* 0x00000057510a7223 */ /* 0x040fe2000000000a */
[--C-:B------:R-:W-:Y:S02]  /*5ed0*/  HADD2.F32 R121, -RZ, R122.reuse.H0_H0 ;  /* 0x2000007aff797230 */ /* 0x100fe40000004100 */
[C---:B------:R-:W-:Y:S01]  /*5ee0*/  FMUL R11, R78.reuse, R11 ;  /* 0x0000000b4e0b7220 */ /* 0x040fe20000400000 */
[----:B------:R-:W-:Y:S01]  /*5ef0*/  F2FP.F16.E4M3.UNPACK_B R126, R91 ;  /* 0x0000005bff7e723e */ /* 0x000fe200020006ff */
[----:B------:R-:W-:Y:S01]  /*5f00*/  HADD2.F32 R122, -RZ, R122.H1_H1 ;  /* 0x3000007aff7a7230 */ /* 0x000fe20000004100 */
[----:B------:R-:W-:Y:S01]  /*5f10*/  F2FP.F16.E4M3.UNPACK_B R103, R95.H1 ;  /* 0x0000005fff67723e */ /* 0x000fe200030006ff */
[C---:B------:R-:W-:Y:S01]  /*5f20*/  FFMA R11, R81.reuse, R88, R11 ;  /* 0x00000058510b7223 */ /* 0x040fe2000000000b */
[----:B------:R-:W-:Y:S01]  /*5f30*/  F2FP.F16.E4M3.UNPACK_B R128, R91.H1 ;  /* 0x0000005bff80723e */ /* 0x000fe200030006ff */
[----:B------:R-:W-:Y:S02]  /*5f40*/  HADD2.F32 R91, -RZ, R92.H0_H0 ;  /* 0x2000005cff5b7230 */ /* 0x000fe40000004100 */
[C---:B------:R-:W-:Y:S01]  /*5f50*/  FFMA R12, R81.reuse, R89, R12 ;  /* 0x00000059510c7223 */ /* 0x040fe2000000000c */
[----:B------:R-:W-:Y:S01]  /*5f60*/  FFMA R13, R81, R90, R13 ;  /* 0x0000005a510d7223 */ /* 0x000fe2000000000d */
[----:B------:R-:W-:Y:S01]  /*5f70*/  F2FP.SATFINITE.E4M3.F32.PACK_AB_MERGE_C R157, R11, R10, RZ ;  /* 0x0000000a0b9d723e */ /* 0x000fe200048070ff */
[--C-:B------:R-:W-:Y:S01]  /*5f80*/  HADD2.F32 R125, -RZ, R126.reuse.H0_H0 ;  /* 0x2000007eff7d7230 */ /* 0x100fe20000004100 */
[----:B------:R-:W-:Y:S01]  /*5f90*/  F2FP.F16.E4M3.UNPACK_B R101, R96 ;  /* 0x00000060ff65723e */ /* 0x000fe200020006ff */
[----:B------:R-:W-:Y:S01]  /*5fa0*/  HADD2.F32 R126, -RZ, R126.H1_H1 ;  /* 0x3000007eff7e7230 */ /* 0x000fe20000004100 */
[----:B------:R-:W-:Y:S01]  /*5fb0*/  F2FP.SATFINITE.E4M3.F32.PACK_AB_MERGE_C R157, R9, R8, R157 ;  /* 0x00000008099d723e */ /* 0x000fe2000480709d */
[----:B------:R-:W-:Y:S02]  /*5fc0*/  HADD2.F32 R83, -RZ, R142.H0_H0 ;  /* 0x2000008eff537230 */ /* 0x000fe40000004100 */
[C---:B------:R-:W-:Y:S01]  /*5fd0*/  FMUL R14, R78.reuse, R14 ;  /* 0x0000000e4e0e7220 */ /* 0x040fe20000400000 */
[----:B------:R-:W-:Y:S02]  /*5fe0*/  HADD2.F32 R92, -RZ, R92.H1_H1 ;  /* 0x3000005cff5c7230 */ /* 0x000fe40000004100 */
[C---:B------:R-:W-:Y:S01]  /*5ff0*/  FMUL R15, R78.reuse, R15 ;  /* 0x0000000f4e0f7220 */ /* 0x040fe20000400000 */
[----:B------:R-:W-:Y:S01]  /*6000*/  F2FP.F16.E4M3.UNPACK_B R100, R96.H1 ;  /* 0x00000060ff64723e */ /* 0x000fe200030006ff */
[--C-:B------:R-:W-:Y:S02]  /*6010*/  HADD2.F32 R95, -RZ, R103.reuse.H0_H0 ;  /* 0x20000067ff5f7230 */ /* 0x100fe40000004100 */
[C---:B------:R-:W-:Y:S01]  /*6020*/  FFMA R14, R81.reuse, R91, R14 ;  /* 0x0000005b510e7223 */ /* 0x040fe2000000000e */
[C---:B------:R-:W-:Y:S01]  /*6030*/  FFMA R15, R81.reuse, R92, R15 ;  /* 0x0000005c510f7223 */ /* 0x040fe2000000000f */
[C---:B------:R-:W-:Y:S01]  /*6040*/  FFMA R16, R81.reuse, R93, R16 ;  /* 0x0000005d51107223 */ /* 0x040fe20000000010 */
[----:B------:R-:W-:Y:S01]  /*6050*/  FFMA R17, R81, R94, R17 ;  /* 0x0000005e51117223 */ /* 0x000fe20000000011 */
[-C--:B------:R-:W-:Y:S01]  /*6060*/  F2FP.F16.E4M3.UNPACK_B R102, R97.reuse ;  /* 0x00000061ff66723e */ /* 0x080fe200020006ff */
[----:B------:R-:W-:Y:S01]  /*6070*/  HADD2.F32 R96, -RZ, R103.H1_H1 ;  /* 0x30000067ff607230 */ /* 0x000fe20000004100 */
[----:B------:R-:W-:Y:S01]  /*6080*/  F2FP.SATFINITE.E4M3.F32.PACK_AB_MERGE_C R158, R15, R14, RZ ;  /* 0x0000000e0f9e723e */ /* 0x000fe200048070ff */
[C---:B------:R-:W-:Y:S01]  /*6090*/  FMUL R18, R78.reuse, R18 ;  /* 0x000000124e127220 */ /* 0x040fe20000400000 */
[----:B------:R-:W-:Y:S01]  /*60a0*/  F2FP.F16.E4M3.UNPACK_B R104, R97.H1 ;  /* 0x00000061ff68723e */ /* 0x000fe200030006ff */
[--C-:B------:R-:W-:Y:S01]  /*60b0*/  HADD2.F32 R97, -RZ, R101.reuse.H0_H0 ;  /* 0x20000065ff617230 */ /* 0x100fe20000004100 */
[----:B------:R-:W-:Y:S01]  /*60c0*/  F2FP.SATFINITE.E4M3.F32.PACK_AB_MERGE_C R158, R13, R12, R158 ;  /* 0x0000000c0d9e723e */ /* 0x000fe2000480709e */
[C---:B------:R-:W-:Y:S01]  /*60d0*/  FFMA R18, R81.reuse, R95, R18 ;  /* 0x0000005f51127223 */ /* 0x040fe20000000012 */
[----:B------:R-:W-:Y:S01]  /*60e0*/  F2FP.F16.E4M3.UNPACK_B R110, R99 ;  /* 0x00000063ff6e723e */ /* 0x000fe200020006ff */
[C---:B------:R-:W-:Y:S01]  /*60f0*/  FMUL R19, R78.reuse, R19 ;  /* 0x000000134e137220 */ /* 0x040fe20000400000 */
[----:B------:R-:W-:Y:S01]  /*6100*/  F2FP.F16.E4M3.UNPACK_B R112, R99.H1 ;  /* 0x00000063ff70723e */ /* 0x000fe200030006ff */
[----:B------:R-:W-:Y:S01]  /*6110*/  HADD2.F32 R99, -RZ, R101.H1_H1 ;  /* 0x30000065ff637230 */ /* 0x000fe20000004100 */
[-C--:B------:R-:W-:Y:S01]  /*6120*/  F2FP.F16.E4M3.UNPACK_B R106, R98.reuse ;  /* 0x00000062ff6a723e */ /* 0x080fe200020006ff */
[----:B------:R-:W-:Y:S01]  /*6130*/  HADD2.F32 R101, -RZ, R102.H0_H0 ;  /* 0x20000066ff657230 */ /* 0x000fe20000004100 */
[----:B------:R-:W-:Y:S01]  /*6140*/  F2FP.F16.E4M3.UNPACK_B R108, R98.H1 ;  /* 0x00000062ff6c723e */ /* 0x000fe200030006ff */
[----:B------:R-:W-:Y:S02]  /*6150*/  HADD2.F32 R98, -RZ, R100.H0_H0 ;  /* 0x20000064ff627230 */ /* 0x000fe40000004100 */
[C---:B------:R-:W-:Y:S01]  /*6160*/  FFMA R19, R81.reuse, R96, R19 ;  /* 0x0000006051137223 */ /* 0x040fe20000000013 */
[C---:B------:R-:W-:Y:S01]  /*6170*/  FFMA R0, R81.reuse, R97, R0 ;  /* 0x0000006151007223 */ /* 0x040fe20000000000 */
[----:B------:R-:W-:Y:S01]  /*6180*/  FFMA R2, R81, R99, R2 ;  /* 0x0000006351027223 */ /* 0x000fe20000000002 */
[----:B------:R-:W-:Y:S02]  /*6190*/  HADD2.F32 R102, -RZ, R102.H1_H1 ;  /* 0x30000066ff667230 */ /* 0x000fe40000004100 */
[C---:B------:R-:W-:Y:S01]  /*61a0*/  FMUL R3, R78.reuse, R22 ;  /* 0x000000164e037220 */ /* 0x040fe20000400000 */
[----:B------:R-:W-:Y:S01]  /*61b0*/  HADD2.F32 R100, -RZ, R100.H1_H1 ;  /* 0x30000064ff647230 */ /* 0x000fe20000004100 */
[----:B------:R-:W-:Y:S01]  /*61c0*/  F2FP.SATFINITE.E4M3.F32.PACK_AB_MERGE_C R159, R19, R18, RZ ;  /* 0x00000012139f723e */ /* 0x000fe200048070ff */
[--C-:B------:R-:W-:Y:S02]  /*61d0*/  HADD2.F32 R105, -RZ, R106.reuse.H0_H0 ;  /* 0x2000006aff697230 */ /* 0x100fe40000004100 */
[----:B------:R-:W-:Y:S01]  /*61e0*/  FFMA R3, R81, R98, R3 ;  /* 0x0000006251037223 */ /* 0x000fe20000000003 */
[----:B------:R-:W-:Y:S01]  /*61f0*/  HADD2.F32 R106, -RZ, R106.H1_H1 ;  /* 0x3000006aff6a7230 */ /* 0x000fe20000004100 */
[----:B------:R-:W-:Y:S01]  /*6200*/  F2FP.SATFINITE.E4M3.F32.PACK_AB_MERGE_C R159, R17, R16, R159 ;  /* 0x00000010119f723e */ /* 0x000fe2000480709f */
[----:B------:R-:W-:Y:S02]  /*6210*/  HADD2.F32 R109, -RZ, R110.H0_H0 ;  /* 0x2000006eff6d7230 */ /* 0x000fe40000004100 */
[C---:B------:R-:W-:Y:S01]  /*6220*/  FMUL R23, R78.reuse, R23 ;  /* 0x000000174e177220 */ /* 0x040fe20000400000 */
[--C-:B------:R-:W-:Y:S02]  /*6230*/  HADD2.F32 R103, -RZ, R104.reuse.H0_H0 ;  /* 0x20000068ff677230 */ /* 0x100fe40000004100 */
[C---:B------:R-:W-:Y:S01]  /*6240*/  FMUL R22, R78.reuse, R26 ;  /* 0x0000001a4e167220 */ /* 0x040fe20000400000 */
[----:B------:R-:W-:Y:S01]  /*6250*/  HADD2.F32 R104, -RZ, R104.H1_H1 ;  /* 0x30000068ff687230 */ /* 0x000fe20000004100 */
[----:B------:R1:W-:Y:S01]  /*6260*/  STS.128 [R168+UR43+0x2200], R156 ;  /* 0x0022009ca8007988 */ /* 0x0003e20008000c2b */
[C---:B------:R-:W-:Y:S01]  /*6270*/  FFMA R23, R81.reuse, R100, R23 ;  /* 0x0000006451177223 */ /* 0x040fe20000000017 */
[C---:B------:R-:W-:Y:S01]  /*6280*/  FFMA R20, R81.reuse, R101, R20 ;  /* 0x0000006551147223 */ /* 0x040fe20000000014 */
[C---:B------:R-:W-:Y:S01]  /*6290*/  FFMA R21, R81.reuse, R102, R21 ;  /* 0x0000006651157223 */ /* 0x040fe20000000015 */
[----:B------:R-:W-:Y:S01]  /*62a0*/  FFMA R22, R81, R103, R22 ;  /* 0x0000006751167223 */ /* 0x000fe20000000016 */
[----:B------:R-:W-:Y:S01]  /*62b0*/  HADD2.F32 R110, -RZ, R110.H1_H1 ;  /* 0x3000006eff6e7230 */ /* 0x000fe20000004100 */
[----:B------:R-:W-:Y:S01]  /*62c0*/  F2FP.SATFINITE.E4M3.F32.PACK_AB_MERGE_C R161, R23, R3, RZ ;  /* 0x0000000317a1723e */ /* 0x000fe200048070ff */
[C---:B------:R-:W-:Y:S01]  /*62d0*/  FMUL R27, R78.reuse, R27 ;  /* 0x0000001b4e1b7220 */ /* 0x040fe20000400000 */
[--C-:B------:R-:W-:Y:S02]  /*62e0*/  HADD2.F32 R107, -RZ, R108.reuse.H0_H0 ;  /* 0x2000006cff6b7230 */ /* 0x100fe40000004100 */
[----:B------:R-:W-:Y:S01]  /*62f0*/  FMUL R26, R78, R30 ;  /* 0x0000001e4e1a7220 */ /* 0x000fe20000400000 */
[----:B------:R-:W-:Y:S01]  /*6300*/  HADD2.F32 R108, -RZ, R108.H1_H1 ;  /* 0x3000006cff6c7230 */ /* 0x000fe20000004100 */
[----:B------:R-:W-:Y:S01]  /*6310*/  F2FP.SATFINITE.E4M3.F32.PACK_AB_MERGE_C R160, R2, R0, R161 ;  /* 0x0000000002a0723e */ /* 0x000fe200048070a1 */
[C---:B------:R-:W-:Y:S01]  /*6320*/  FFMA R27, R81.reuse, R104, R27 ;  /* 0x00000068511b7223 */ /* 0x040fe2000000001b */
[C---:B------:R-:W-:Y:S01]  /*6330*/  FFMA R24, R81.reuse, R105, R24 ;  /* 0x0000006951187223 */ /* 0x040fe20000000018 */
[C---:B------:R-:W-:Y:S01]  /*6340*/  FFMA R25, R81.reuse, R106, R25 ;  /* 0x0000006a51197223 */ /* 0x040fe20000000019 */
[----:B------:R-:W-:Y:S01]  /*6350*/  FFMA R26, R81, R107, R26 ;  /* 0x0000006b511a7223 */ /* 0x000fe2000000001a */
[C---:B------:R-:W-:Y:S01]  /*6360*/  FMUL R31, R78.reuse, R31 ;  /* 0x0000001f4e1f7220 */ /* 0x040fe20000400000 */
[--C-:B------:R-:W-:Y:S01]  /*6370*/  HADD2.F32 R111, -RZ, R112.reuse.H0_H0 ;  /* 0x20000070ff6f7230 */ /* 0x100fe20000004100 */
[----:B------:R-:W-:Y:S01]  /*6380*/  F2FP.SATFINITE.E4M3.F32.PACK_AB_MERGE_C R162, R27, R22, RZ ;  /* 0x000000161ba2723e */ /* 0x000fe200048070ff */
[----:B------:R-:W-:Y:S02]  /*6390*/  HADD2.F32 R112, -RZ, R112.H1_H1 ;  /* 0x30000070ff707230 */ /* 0x000fe40000004100 */
[C---:B------:R-:W-:Y:S01]  /*63a0*/  FFMA R31, R81.reuse, R108, R31 ;  /* 0x0000006c511f7223 */ /* 0x040fe2000000001f */
[----:B------:R-:W-:Y:S01]  /*63b0*/  FFMA R28, R81, R109, R28 ;  /* 0x0000006d511c7223 */ /* 0x000fe2000000001c */
[----:B------:R-:W-:Y:S01]  /*63c0*/  F2FP.SATFINITE.E4M3.F32.PACK_AB_MERGE_C R161, R21, R20, R162 ;  /* 0x0000001415a1723e */ /* 0x000fe200048070a2 */
[----:B------:R-:W-:Y:S01]  /*63d0*/  FFMA R29, R81, R110, R29 ;  /* 0x0000006e511d7223 */ /* 0x000fe2000000001d */
[C---:B------:R-:W-:Y:S01]  /*63e0*/  FMUL R30, R78.reuse, R34 ;  /* 0x000000224e1e7220 */ /* 0x040fe20000400000 */
[----:B------:R-:W-:Y:S01]  /*63f0*/  F2FP.SATFINITE.E4M3.F32.PACK_AB_MERGE_C R163, R31, R26, RZ ;  /* 0x0000001a1fa3723e */ /* 0x000fe200048070ff */
[C---:B------:R-:W-:Y:S01]  /*6400*/  FMUL R35, R78.reuse, R35 ;  /* 0x000000234e237220 */ /* 0x040fe20000400000 */
[--C-:B------:R-:W-:Y:S02]  /*6410*/  HADD2.F32 R115, -RZ, R116.reuse.H0_H0 ;  /* 0x20000074ff737230 */ /* 0x100fe40000004100 */
[----:B------:R-:W-:Y:S01]  /*6420*/  FFMA R30, R81, R111, R30 ;  /* 0x0000006f511e7223 */ /* 0x000fe2000000001e */
[----:B------:R-:W-:Y:S01]  /*6430*/  F2FP.SATFINITE.E4M3.F32.PACK_AB_MERGE_C R162, R25, R24, R163 ;  /* 0x0000001819a2723e */ /* 0x000fe200048070a3 */
[C---:B------:R-:W-:Y:S01]  /*6440*/  FFMA R35, R81.reuse, R112, R35 ;  /* 0x0000007051237223 */ /* 0x040fe20000000023 */
[C---:B------:R-:W-:Y:S01]  /*6450*/  FFMA R32, R81.reuse, R113, R32 ;  /* 0x0000007151207223 */ /* 0x040fe20000000020 */
[----:B------:R-:W-:Y:S01]  /*6460*/  FFMA R33, R81, R114, R33 ;  /* 0x0000007251217223 */ /* 0x000fe20000000021 */
[----:B------:R-:W-:Y:S02]  /*6470*/  HADD2.F32 R116, -RZ, R116.H1_H1 ;  /* 0x30000074ff747230 */ /* 0x000fe40000004100 */
        /* <DEDUP_REMOVED lines=9> */
[----:B------:R-:W-:Y:S01]  /*6510*/  HADD2.F32 R120, -RZ, R120.H1_H1 ;  /* 0x30000078ff787230 */ /* 0x000fe20000004100 */
[----:B------:R1:W-:Y:S01]  /*6520*/  STS.128 [R178+0x2010], R160 ;  /* 0x002010a0b2007388 */ /* 0x0003e20000000c00 */
[----:B------:R-:W-:Y:S01]  /*6530*/  F2FP.SATFINITE.E4M3.F32.PACK_AB_MERGE_C R184, R39, R34, RZ ;  /* 0x0000002227b8723e */ /* 0x000fe200048070ff */
[C---:B------:R-:W-:Y:S01]  /*6540*/  FMUL R38, R78.reuse, R42 ;  /* 0x0000002a4e267220 */ /* 0x040fe20000400000 */
[C---:B------:R-:W-:Y:S01]  /*6550*/  FMUL R43, R78.reuse, R43 ;  /* 0x0000002b4e2b7220 */ /* 0x040fe20000400000 */
[--C-:B------:R-:W-:Y:S01]  /*6560*/  HADD2.F32 R123, -RZ, R124.reuse.H0_H0 ;  /* 0x2000007cff7b7230 */ /* 0x100fe20000004100 */
[----:B------:R-:W-:Y:S01]  /*6570*/  F2FP.SATFINITE.E4M3.F32.PACK_AB_MERGE_C R184, R33, R32, R184 ;  /* 0x0000002021b8723e */ /* 0x000fe200048070b8 */
[C---:B------:R-:W-:Y:S01]  /*6580*/  FFMA R38, R81.reuse, R119, R38 ;  /* 0x0000007751267223 */ /* 0x040fe20000000026 */
        /* <DEDUP_REMOVED lines=12> */
[C---:B------:R-:W-:Y:S01]  /*6650*/  FFMA R45, R81.reuse, R126, R45 ;  /* 0x0000007e512d7223 */ /* 0x040fe2000000002d */
[----:B------:R-:W-:Y:S02]  /*6660*/  HADD2.F32 R128, -RZ, R128.H1_H1 ;  /* 0x30000080ff807230 */ /* 0x000fe40000004100 */
[C---:B------:R-:W-:Y:S01]  /*6670*/  FMUL R46, R78.reuse, R50 ;  /* 0x000000324e2e7220 */ /* 0x040fe20000400000 */
[C---:B------:R-:W-:Y:S01]  /*6680*/  FMUL R51, R78.reuse, R51 ;  /* 0x000000334e337220 */ /* 0x040fe20000400000 */
[--C-:B------:R-:W-:Y:S02]  /*6690*/  HADD2.F32 R131, -RZ, R132.reuse.H0_H0 ;  /* 0x20000084ff837230 */ /* 0x100fe40000004100 */
[C---:B------:R-:W-:Y:S01]  /*66a0*/  FMUL R50, R78.reuse, R54 ;  /* 0x000000364e327220 */ /* 0x040fe20000400000 */
[C---:B------:R-:W-:Y:S01]  /*66b0*/  FFMA R46, R81.reuse, R127, R46 ;  /* 0x0000007f512e7223 */ /* 0x040fe2000000002e */
[----:B------:R-:W-:Y:S02]  /*66c0*/  HADD2.F32 R132, -RZ, R132.H1_H1 ;  /* 0x30000084ff847230 */ /* 0x000fe40000004100 */
[C---:B------:R-:W-:Y:S01]  /*66d0*/  FFMA R51, R81.reuse, R128, R51 ;  /* 0x0000008051337223 */ /* 0x040fe20000000033 */
[C---:B------:R-:W-:Y:S01]  /*66e0*/  FMUL R55, R78.reuse, R55 ;  /* 0x000000374e377220 */ /* 0x040fe20000400000 */
[C---:B------:R-:W-:Y:S01]  /*66f0*/  FFMA R48, R81.reuse, R129, R48 ;  /* 0x0000008151307223 */ /* 0x040fe20000000030 */
[C---:B------:R-:W-:Y:S01]  /*6700*/  FFMA R49, R81.reuse, R130, R49 ;  /* 0x0000008251317223 */ /* 0x040fe20000000031 */
[--C-:B------:R-:W-:Y:S02]  /*6710*/  HADD2.F32 R135, -RZ, R136.reuse.H0_H0 ;  /* 0x20000088ff877230 */ /* 0x100fe40000004100 */
[C---:B------:R-:W-:Y:S01]  /*6720*/  FFMA R50, R81.reuse, R131, R50 ;  /* 0x0000008351327223 */ /* 0x040fe20000000032 */
[----:B------:R-:W-:Y:S02]  /*6730*/  HADD2.F32 R136, -RZ, R136.H1_H1 ;  /* 0x30000088ff887230 */ /* 0x000fe40000004100 */
[C---:B------:R-:W-:Y:S01]  /*6740*/  FMUL R54, R78.reuse, R58 ;  /* 0x0000003a4e367220 */ /* 0x040fe20000400000 */
        /* <DEDUP_REMOVED lines=16> */
[----:B------:R-:W-:Y:S01]  /*6850*/  FFMA R63, R81, R140, R63 ;  /* 0x0000008c513f7223 */ /* 0x000fe2000000003f */
[----:B------:R-:W-:Y:S01]  /*6860*/  FMUL R67, R78, R67 ;  /* 0x000000434e437220 */ /* 0x000fe20000400000 */
[----:B------:R-:W-:Y:S01]  /*6870*/  F2FP.SATFINITE.E4M3.F32.PACK_AB_MERGE_C R186, R47, R42, RZ ;  /* 0x0000002a2fba723e */ /* 0x000fe200048070ff */
[----:B------:R-:W-:Y:S01]  /*6880*/  FFMA R60, R81, R83, R60 ;  /* 0x00000053513c7223 */ /* 0x000fe2000000003c */
[----:B------:R-:W-:Y:S01]  /*6890*/  F2FP.SATFINITE.E4M3.F32.PACK_AB_MERGE_C R187, R51, R46, RZ ;  /* 0x0000002e33bb723e */ /* 0x000fe200048070ff */
[C---:B------:R-:W-:Y:S01]  /*68a0*/  FFMA R61, R81.reuse, R80, R61 ;  /* 0x00000050513d7223 */ /* 0x040fe2000000003d */
[C---:B------:R-:W-:Y:S01]  /*68b0*/  FFMA R62, R81.reuse, R85, R62 ;  /* 0x00000055513e7223 */ /* 0x040fe2000000003e */
[----:B------:R-:W-:Y:S01]  /*68c0*/  FFMA R67, R81, R82, R67 ;  /* 0x0000005251437223 */ /* 0x000fe20000000043 */
[----:B------:R-:W-:Y:S02]  /*68d0*/  F2FP.SATFINITE.E4M3.F32.PACK_AB_MERGE_C R186, R41, R40, R186 ;  /* 0x0000002829ba723e */ /* 0x000fe400048070ba */
[----:B------:R-:W-:Y:S02]  /*68e0*/  F2FP.SATFINITE.E4M3.F32.PACK_AB_MERGE_C R187, R45, R44, R187 ;  /* 0x0000002c2dbb723e */ /* 0x000fe400048070bb */
[----:B------:R-:W-:Y:S02]  /*68f0*/  F2FP.SATFINITE.E4M3.F32.PACK_AB_MERGE_C R188, R55, R50, RZ ;  /* 0x0000003237bc723e */ /* 0x000fe400048070ff */
[----:B------:R-:W-:Y:S01]  /*6900*/  F2FP.SATFINITE.E4M3.F32.PACK_AB_MERGE_C R189, R59, R54, RZ ;  /* 0x000000363bbd723e */ /* 0x000fe200048070ff */
[----:B------:R1:W-:Y:S01]  /*6910*/  STS.128 [R177+0x2020], R184 ;  /* 0x002020b8b1007388 */ /* 0x0003e20000000c00 */
[----:B------:R-:W-:Y:S02]  /*6920*/  F2FP.SATFINITE.E4M3.F32.PACK_AB_MERGE_C R190, R63, R58, RZ ;  /* 0x0000003a3fbe723e */ /* 0x000fe400048070ff */
[----:B------:R-:W-:Y:S02]  /*6930*/  F2FP.SATFINITE.E4M3.F32.PACK_AB_MERGE_C R182, R67, R62, RZ ;  /* 0x0000003e43b6723e */ /* 0x000fe400048070ff */
[----:B------:R-:W-:Y:S02]  /*6940*/  F2FP.SATFINITE.E4M3.F32.PACK_AB_MERGE_C R188, R49, R48, R188 ;  /* 0x0000003031bc723e */ /* 0x000fe400048070bc */
[----:B------:R-:W-:Y:S02]  /*6950*/  F2FP.SATFINITE.E4M3.F32.PACK_AB_MERGE_C R189, R53, R52, R189 ;  /* 0x0000003435bd723e */ /* 0x000fe400048070bd */
[----:B------:R-:W-:Y:S02]  /*6960*/  F2FP.SATFINITE.E4M3.F32.PACK_AB_MERGE_C R190, R57, R56, R190 ;  /* 0x0000003839be723e */ /* 0x000fe400048070be */
[----:B------:R-:W-:Y:S02]  /*6970*/  F2FP.SATFINITE.E4M3.F32.PACK_AB_MERGE_C R191, R61, R60, R182 ;  /* 0x0000003c3dbf723e */ /* 0x000fe400048070b6 */
[----:B------:R-:W-:Y:S03]  /*6980*/  IADD3 R76, PT, PT, R76, 0x1, RZ ;  /* 0x000000014c4c7810 */ /* 0x000fe60007ffe0ff */
[----:B------:R1:W-:Y:S01]  /*6990*/  STS.128 [R176+0x2030], R188 ;  /* 0x002030bcb0007388 */ /* 0x0003e20000000c00 */
[----:B------:R-:W-:Y:S01]  /*69a0*/  @!PT LDS RZ, [RZ] ;  /* 0x00000000fffff984 */ /* 0x000fe20000000800 */
[----:B------:R-:W-:Y:S01]  /*69b0*/  @!PT LDS RZ, [RZ] ;  /* 0x00000000fffff984 */ /* 0x000fe20000000800 */
[----:B------:R-:W-:Y:S01]  /*69c0*/  @!PT LDS RZ, [RZ] ;  /* 0x00000000fffff984 */ /* 0x000fe20000000800 */
[----:B------:R-:W-:Y:S01]  /*69d0*/  @!PT LDS RZ, [RZ] ;  /* 0x00000000fffff984 */ /* 0x000fe20000000800 */
[----:B------:R3:W-:Y:S07]  /*69e0*/  MEMBAR.ALL.CTA ;  /* 0x0000000000007992 */ /* 0x0007ee0000008000 */
[----:B---3--:R-:W3:Y:S02]  /*69f0*/  FENCE.VIEW.ASYNC.S ;  /* 0x00000000000073c6 */ /* 0x008ee40000000000 */
[----:B---3--:R-:W-:Y:S06]  /*6a00*/  BAR.SYNC.DEFER_BLOCKING 0x1, 0x80 ;  /* 0x0042000000007b1d */ /* 0x008fec0000010000 */
[----:B------:R-:W-:Y:S05]  /*6a10*/  @P0 BRA `(.L_x_97) ;  /* 0x0000000000340947 */ /* 0x000fea0003800000 */
[----:B------:R-:W-:Y:S01]  /*6a20*/  UIADD3 UR12, UPT, UPT, UR43, 0x2200, URZ ;  /* 0x000022002b0c7890 */ /* 0x000fe2000fffe0ff */
[----:B------:R-:W-:Y:S01]  /*6a30*/  R2UR UR9, R155 ;  /* 0x000000009b0972ca */ /* 0x000fe200000e0000 */
[----:B------:R-:W-:Y:S01]  /*6a40*/  UIADD3 UR10, UP0, UPT, UR46, 0x680, URZ ;  /* 0x000006802e0a7890 */ /* 0x000fe2000ff1e0ff */
[----:B------:R-:W-:Y:S01]  /*6a50*/  R2UR UR8, R165 ;  /* 0x00000000a50872ca */ /* 0x000fe200000e0000 */
[----:B------:R-:W-:Y:S02]  /*6a60*/  UMOV UR7, UR36 ;  /* 0x0000002400077c82 */ /* 0x000fe40008000000 */
[----:B------:R-:W-:Y:S01]  /*6a70*/  IMAD.U32 R179, RZ, RZ, UR12 ;  /* 0x0000000cffb37e24 */ /* 0x000fe2000f8e00ff */
[----:B------:R-:W-:Y:S04]  /*6a80*/  UIADD3.X UR11, UPT, UPT, URZ, UR47, URZ, UP0, !UPT ;  /* 0x0000002fff0b7290 */ /* 0x000fe800087fe4ff */
[----:B------:R-:W-:Y:S03]  /*6a90*/  R2UR UR4, R179 ;  /* 0x00000000b30472ca */ /* 0x000fe600000e0000 */
[----:B------:R-:W-:Y:S02]  /*6aa0*/  USHF.L.U32 UR5, UR9, 0x6, URZ ;  /* 0x0000000609057899 */ /* 0x000fe400080006ff */
[----:B------:R-:W-:Y:S09]  /*6ab0*/  USHF.L.U32 UR6, UR8, 0x7, URZ ;  /* 0x0000000708067899 */ /* 0x000ff200080006ff */
[----:B------:R3:W-:Y:S01]  /*6ac0*/  UTMASTG.3D [UR4], [UR10] ;  /* 0x000000040a0073b5 */ /* 0x0007e20008010000 */
[----:B------:R0:W-:Y:S01]  /*6ad0*/  UTMACMDFLUSH ;  /* 0x00000000000079b7 */ /* 0x0001e20000000000 */
[----:B---3--:R-:W-:Y:S04]  /*6ae0*/  DEPBAR.LE SB0, 0x0 ;  /* 0x000080000000791a */ /* 0x008fe80000000000 */
.L_x_97:
[----:B------:R-:W-:Y:S05]  /*6af0*/  BSYNC.RECONVERGENT B0 ;  /* 0x0000000000007941 */ /* 0x000fea0003800200 */
.L_x_96:
[----:B------:R-:W-:Y:S01]  /*6b00*/  BAR.SYNC.DEFER_BLOCKING 0x1, 0x80 ;  /* 0x0042000000007b1d */ /* 0x000fe20000010000 */
[----:B------:R-:W-:Y:S01]  /*6b10*/  ISETP.NE.AND P2, PT, R180, RZ, PT ;  /* 0x000000ffb400720c */ /* 0x000fe20003f45270 */
[----:B------:R-:W-:Y:S01]  /*6b20*/  IMAD.IADD R155, R75, 0x1, R143 ;  /* 0x000000014b9b7824 */ /* 0x000fe200078e028f */
[----:B------:R-:W-:Y:S01]  /*6b30*/  ISETP.NE.AND P0, PT, R181, 0x2, PT ;  /* 0x00000002b500780c */ /* 0x000fe20003f05270 */
[----:B------:R-:W-:Y:S01]  /*6b40*/  IMAD.IADD R165, R77, 0x1, R154 ;  /* 0x000000014da57824 */ /* 0x000fe200078e029a */
[----:B------:R-:W-:Y:S02]  /*6b50*/  ISETP.NE.AND P1, PT, R76, 0x4, PT ;  /* 0x000000044c00780c */ /* 0x000fe40003f25270 */
[----:B------:R-:W-:Y:S02]  /*6b60*/  SEL R3, RZ, 0x1, P0 ;  /* 0x00000001ff037807 */ /* 0x000fe40000000000 */
[----:B------:R-:W-:Y:S02]  /*6b70*/  SEL R0, RZ, 0x1, P1 ;  /* 0x00000001ff007807 */ /* 0x000fe40000800000 */
[----:B------:R-:W-:Y:S02]  /*6b80*/  LOP3.LUT R174, R174, R3, RZ, 0x3c, !PT ;  /* 0x00000003aeae7212 */ /* 0x000fe400078e3cff */
[----:B------:R-:W-:Y:S02]  /*6b90*/  LOP3.LUT R175, R175, R0, RZ, 0x3c, !PT ;  /* 0x00000000afaf7212 */ /* 0x000fe400078e3cff */
[----:B------:R-:W-:Y:S02]  /*6ba0*/  @P2 R2UR UR36, R171 ;  /* 0x00000000ab2422ca */ /* 0x000fe400000e0000 */
[----:B------:R-:W-:Y:S02]  /*6bb0*/  SEL R181, R181, RZ, P0 ;  /* 0x000000ffb5b57207 */ /* 0x000fe40000000000 */
[----:B------:R-:W-:Y:S01]  /*6bc0*/  SEL R76, R76, RZ, P1 ;  /* 0x000000ff4c4c7207 */ /* 0x000fe20000800000 */
[----:B------:R-:W-:Y:S10]  /*6bd0*/  @P2 BRA `(.L_x_98) ;  /* 0xffffffdc00702947 */ /* 0x000ff4000383ffff */
[----:B------:R-:W-:Y:S05]  /*6be0*/  EXIT ;  /* 0x000000000000794d */ /* 0x000fea0003800000 */
.L_x_19:
[----:B--2---:R2:W1:Y:S02]  /*6bf0*/  SYNCS.PHASECHK.TRANS64.TRYWAIT P0, [R3+URZ+0x110], R2 ;  /* 0x00011002030075a7 */ /* 0x00446400080011ff */
[----:B-1----:R-:W-:Y:S05]  /*6c00*/  @!P0 NANOSLEEP.SYNCS 0x989680 ;  /* 0x009896800000895d */ /* 0x002fea0003900000 */
[----:B------:R-:W1:Y:S02]  /*6c10*/  @!P0 SYNCS.PHASECHK.TRANS64 P0, [R3+URZ+0x110], R2 ;  /* 0x00011002030085a7 */ /* 0x000e6400080010ff */
[----:B-1----:R-:W-:Y:S05]  /*6c20*/  @!P0 BRA `(.L_x_19) ;  /* 0xfffffffc00f08947 */ /* 0x002fea000383ffff */
[----:B------:R-:W-:Y:S05]  /*6c30*/  BRA `(.L_x_99) ;  /* 0xffffffa800707947 */ /* 0x000fea000383ffff */
.L_x_22:
[----:B-1----:R-:W-:-:S07]  /*6c40*/  MOV R2, UR33 ;  /* 0x0000002100027c02 */ /* 0x002fce0008000f00 */
.L_x_100:
[----:B-1----:R1:W2:Y:S02]  /*6c50*/  SYNCS.PHASECHK.TRANS64.TRYWAIT P0, [R2+URZ+0x40], R5 ;  /* 0x00004005020075a7 */ /* 0x0022a400080011ff */
[----:B--2---:R-:W-:Y:S05]  /*6c60*/  @!P0 NANOSLEEP.SYNCS 0x989680 ;  /* 0x009896800000895d */ /* 0x004fea0003900000 */
[----:B------:R-:W2:Y:S02]  /*6c70*/  @!P0 SYNCS.PHASECHK.TRANS64 P0, [R2+URZ+0x40], R5 ;  /* 0x00004005020085a7 */ /* 0x000ea400080010ff */
[----:B--2---:R-:W-:Y:S05]  /*6c80*/  @!P0 BRA `(.L_x_100) ;  /* 0xfffffffc00f08947 */ /* 0x004fea000383ffff */
[----:B------:R-:W-:Y:S05]  /*6c90*/  BRA `(.L_x_21) ;  /* 0xffffffa800c07947 */ /* 0x000fea000383ffff */
.L_x_28:
[----:B-1----:R-:W-:-:S07]  /*6ca0*/  MOV R2, UR17 ;  /* 0x0000001100027c02 */ /* 0x002fce0008000f00 */
.L_x_101:
[----:B-1----:R1:W2:Y:S02]  /*6cb0*/  SYNCS.PHASECHK.TRANS64.TRYWAIT P0, [R2+URZ+0x40], R5 ;  /* 0x00004005020075a7 */ /* 0x0022a400080011ff */
[----:B--2---:R-:W-:Y:S05]  /*6cc0*/  @!P0 NANOSLEEP.SYNCS 0x989680 ;  /* 0x009896800000895d */ /* 0x004fea0003900000 */
[----:B------:R-:W2:Y:S02]  /*6cd0*/  @!P0 SYNCS.PHASECHK.TRANS64 P0, [R2+URZ+0x40], R5 ;  /* 0x00004005020085a7 */ /* 0x000ea400080010ff */
[----:B--2---:R-:W-:Y:S05]  /*6ce0*/  @!P0 BRA `(.L_x_101) ;  /* 0xfffffffc00f08947 */ /* 0x004fea000383ffff */
[----:B------:R-:W-:Y:S05]  /*6cf0*/  BRA `(.L_x_27) ;  /* 0xffffffac00687947 */ /* 0x000fea000383ffff */
.L_x_32:
[----:B-1----:R1:W2:Y:S02]  /*6d00*/  SYNCS.PHASECHK.TRANS64.TRYWAIT P0, [R2+URZ+0xa0], R3 ;  /* 0x0000a003020075a7 */ /* 0x0022a400080011ff */
[----:B--2---:R-:W-:Y:S05]  /*6d10*/  @!P0 NANOSLEEP.SYNCS 0x989680 ;  /* 0x009896800000895d */ /* 0x004fea0003900000 */
[----:B------:R-:W2:Y:S02]  /*6d20*/  @!P0 SYNCS.PHASECHK.TRANS64 P0, [R2+URZ+0xa0], R3 ;  /* 0x0000a003020085a7 */ /* 0x000ea400080010ff */
[----:B--2---:R-:W-:Y:S05]  /*6d30*/  @!P0 BRA `(.L_x_32) ;  /* 0xfffffffc00f08947 */ /* 0x004fea000383ffff */
[----:B------:R-:W-:Y:S05]  /*6d40*/  BRA `(.L_x_102) ;  /* 0xffffffac00f87947 */ /* 0x000fea000383ffff */
.L_x_36:
[----:B----4-:R-:W-:-:S07]  /*6d50*/  MOV R0, UR5 ;  /* 0x0000000500007c02 */ /* 0x010fce0008000f00 */
.L_x_103:
[----:B-1----:R1:W2:Y:S02]  /*6d60*/  SYNCS.PHASECHK.TRANS64.TRYWAIT P0, [R0+URZ], R3 ;  /* 0x00000003000075a7 */ /* 0x0022a400080011ff */
[----:B--2---:R-:W-:Y:S05]  /*6d70*/  @!P0 NANOSLEEP.SYNCS 0x989680 ;  /* 0x009896800000895d */ /* 0x004fea0003900000 */
[----:B------:R-:W2:Y:S02]  /*6d80*/  @!P0 SYNCS.PHASECHK.TRANS64 P0, [R0+URZ], R3 ;  /* 0x00000003000085a7 */ /* 0x000ea400080010ff */
[----:B--2---:R-:W-:Y:S05]  /*6d90*/  @!P0 BRA `(.L_x_103) ;  /* 0xfffffffc00f08947 */ /* 0x004fea000383ffff */
[----:B------:R-:W-:Y:S05]  /*6da0*/  BRA `(.L_x_104) ;  /* 0xffffffb400687947 */ /* 0x000fea000383ffff */
.L_x_37:
[----:B----4-:R-:W-:-:S07]  /*6db0*/  MOV R0, UR5 ;  /* 0x0000000500007c02 */ /* 0x010fce0008000f00 */
.L_x_105:
[----:B-1----:R1:W2:Y:S02]  /*6dc0*/  SYNCS.PHASECHK.TRANS64.TRYWAIT P0, [R0+URZ], R3 ;  /* 0x00000003000075a7 */ /* 0x0022a400080011ff */
[----:B--2---:R-:W-:Y:S05]  /*6dd0*/  @!P0 NANOSLEEP.SYNCS 0x989680 ;  /* 0x009896800000895d */ /* 0x004fea0003900000 */
[----:B------:R-:W2:Y:S02]  /*6de0*/  @!P0 SYNCS.PHASECHK.TRANS64 P0, [R0+URZ], R3 ;  /* 0x00000003000085a7 */ /* 0x000ea400080010ff */
[----:B--2---:R-:W-:Y:S05]  /*6df0*/  @!P0 BRA `(.L_x_105) ;  /* 0xfffffffc00f08947 */ /* 0x004fea000383ffff */
[----:B------:R-:W-:Y:S05]  /*6e00*/  BRA `(.L_x_106) ;  /* 0xffffffb400747947 */ /* 0x000fea000383ffff */
.L_x_38:
[----:B----4-:R-:W-:-:S07]  /*6e10*/  MOV R0, UR5 ;  /* 0x0000000500007c02 */ /* 0x010fce0008000f00 */
.L_x_107:
[----:B-1----:R1:W2:Y:S02]  /*6e20*/  SYNCS.PHASECHK.TRANS64.TRYWAIT P0, [R0+URZ], R3 ;  /* 0x00000003000075a7 */ /* 0x0022a400080011ff */
[----:B--2---:R-:W-:Y:S05]  /*6e30*/  @!P0 NANOSLEEP.SYNCS 0x989680 ;  /* 0x009896800000895d */ /* 0x004fea0003900000 */
[----:B------:R-:W2:Y:S02]  /*6e40*/  @!P0 SYNCS.PHASECHK.TRANS64 P0, [R0+URZ], R3 ;  /* 0x00000003000085a7 */ /* 0x000ea400080010ff */
[----:B--2---:R-:W-:Y:S05]  /*6e50*/  @!P0 BRA `(.L_x_107) ;  /* 0xfffffffc00f08947 */ /* 0x004fea000383ffff */
[----:B------:R-:W-:Y:S05]  /*6e60*/  BRA `(.L_x_108) ;  /* 0xffffffb400807947 */ /* 0x000fea000383ffff */
.L_x_39:
[----:B----4-:R-:W-:-:S07]  /*6e70*/  MOV R0, UR5 ;  /* 0x0000000500007c02 */ /* 0x010fce0008000f00 */
.L_x_109:
[----:B-1----:R1:W2:Y:S02]  /*6e80*/  SYNCS.PHASECHK.TRANS64.TRYWAIT P0, [R0+URZ], R3 ;  /* 0x00000003000075a7 */ /* 0x0022a400080011ff */
[----:B--2---:R-:W-:Y:S05]  /*6e90*/  @!P0 NANOSLEEP.SYNCS 0x989680 ;  /* 0x009896800000895d */ /* 0x004fea0003900000 */
[----:B------:R-:W2:Y:S02]  /*6ea0*/  @!P0 SYNCS.PHASECHK.TRANS64 P0, [R0+URZ], R3 ;  /* 0x00000003000085a7 */ /* 0x000ea400080010ff */
[----:B--2---:R-:W-:Y:S05]  /*6eb0*/  @!P0 BRA `(.L_x_109) ;  /* 0xfffffffc00f08947 */ /* 0x004fea000383ffff */
[----:B------:R-:W-:Y:S05]  /*6ec0*/  BRA `(.L_x_110) ;  /* 0xffffffb4008c7947 */ /* 0x000fea000383ffff */
.L_x_40:
[----:B----4-:R-:W-:-:S07]  /*6ed0*/  MOV R0, UR5 ;  /* 0x0000000500007c02 */ /* 0x010fce0008000f00 */
.L_x_111:
[----:B-1----:R1:W2:Y:S02]  /*6ee0*/  SYNCS.PHASECHK.TRANS64.TRYWAIT P0, [R0+URZ], R3 ;  /* 0x00000003000075a7 */ /* 0x0022a400080011ff */
[----:B--2---:R-:W-:Y:S05]  /*6ef0*/  @!P0 NANOSLEEP.SYNCS 0x989680 ;  /* 0x009896800000895d */ /* 0x004fea0003900000 */
[----:B------:R-:W2:Y:S02]  /*6f00*/  @!P0 SYNCS.PHASECHK.TRANS64 P0, [R0+URZ], R3 ;  /* 0x00000003000085a7 */ /* 0x000ea400080010ff */
[----:B--2---:R-:W-:Y:S05]  /*6f10*/  @!P0 BRA `(.L_x_111) ;  /* 0xfffffffc00f08947 */ /* 0x004fea000383ffff */
[----:B------:R-:W-:Y:S05]  /*6f20*/  BRA `(.L_x_112) ;  /* 0xffffffb400987947 */ /* 0x000fea000383ffff */
.L_x_41:
[----:B----4-:R-:W-:-:S07]  /*6f30*/  MOV R0, UR5 ;  /* 0x0000000500007c02 */ /* 0x010fce0008000f00 */
.L_x_113:
[----:B-1----:R1:W2:Y:S02]  /*6f40*/  SYNCS.PHASECHK.TRANS64.TRYWAIT P0, [R0+URZ], R3 ;  /* 0x00000003000075a7 */ /* 0x0022a400080011ff */
[----:B--2---:R-:W-:Y:S05]  /*6f50*/  @!P0 NANOSLEEP.SYNCS 0x989680 ;  /* 0x009896800000895d */ /* 0x004fea0003900000 */
[----:B------:R-:W2:Y:S02]  /*6f60*/  @!P0 SYNCS.PHASECHK.TRANS64 P0, [R0+URZ], R3 ;  /* 0x00000003000085a7 */ /* 0x000ea400080010ff */
[----:B--2---:R-:W-:Y:S05]  /*6f70*/  @!P0 BRA `(.L_x_113) ;  /* 0xfffffffc00f08947 */ /* 0x004fea000383ffff */
[----:B------:R-:W-:Y:S05]  /*6f80*/  BRA `(.L_x_114) ;  /* 0xffffffb400a47947 */ /* 0x000fea000383ffff */
.L_x_42:
[----:B----4-:R-:W-:-:S07]  /*6f90*/  MOV R0, UR5 ;  /* 0x0000000500007c02 */ /* 0x010fce0008000f00 */
.L_x_115:
[----:B-1----:R1:W2:Y:S02]  /*6fa0*/  SYNCS.PHASECHK.TRANS64.TRYWAIT P0, [R0+URZ], R3 ;  /* 0x00000003000075a7 */ /* 0x0022a400080011ff */
[----:B--2---:R-:W-:Y:S05]  /*6fb0*/  @!P0 NANOSLEEP.SYNCS 0x989680 ;  /* 0x009896800000895d */ /* 0x004fea0003900000 */
[----:B------:R-:W2:Y:S02]  /*6fc0*/  @!P0 SYNCS.PHASECHK.TRANS64 P0, [R0+URZ], R3 ;  /* 0x00000003000085a7 */ /* 0x000ea400080010ff */
[----:B--2---:R-:W-:Y:S05]  /*6fd0*/  @!P0 BRA `(.L_x_115) ;  /* 0xfffffffc00f08947 */ /* 0x004fea000383ffff */
[----:B------:R-:W-:Y:S05]  /*6fe0*/  BRA `(.L_x_116) ;  /* 0xffffffb400b07947 */ /* 0x000fea000383ffff */
.L_x_45:
[----:B-1----:R1:W2:Y:S02]  /*6ff0*/  SYNCS.PHASECHK.TRANS64.TRYWAIT P0, [R0+URZ+0x100], R5 ;  /* 0x00010005000075a7 */ /* 0x0022a400080011ff */
[----:B--2---:R-:W-:Y:S05]  /*7000*/  @!P0 NANOSLEEP.SYNCS 0x989680 ;  /* 0x009896800000895d */ /* 0x004fea0003900000 */
[----:B------:R-:W2:Y:S02]  /*7010*/  @!P0 SYNCS.PHASECHK.TRANS64 P0, [R0+URZ+0x100], R5 ;  /* 0x00010005000085a7 */ /* 0x000ea400080010ff */
[----:B--2---:R-:W-:Y:S05]  /*7020*/  @!P0 BRA `(.L_x_45) ;  /* 0xfffffffc00f08947 */ /* 0x004fea000383ffff */
[----:B------:R-:W-:Y:S05]  /*7030*/  BRA `(.L_x_117) ;  /* 0xffffffb8000c7947 */ /* 0x000fea000383ffff */
.L_x_46:
[----:B------:R-:W-:-:S07]  /*7040*/  MOV R0, UR5 ;  /* 0x0000000500007c02 */ /* 0x000fce0008000f00 */
.L_x_118:
[----:B-1----:R1:W2:Y:S02]  /*7050*/  SYNCS.PHASECHK.TRANS64.TRYWAIT P0, [R0+URZ+0xb0], R5 ;  /* 0x0000b005000075a7 */ /* 0x0022a400080011ff */
[----:B--2---:R-:W-:Y:S05]  /*7060*/  @!P0 NANOSLEEP.SYNCS 0x989680 ;  /* 0x009896800000895d */ /* 0x004fea0003900000 */
[----:B------:R-:W2:Y:S02]  /*7070*/  @!P0 SYNCS.PHASECHK.TRANS64 P0, [R0+URZ+0xb0], R5 ;  /* 0x0000b005000085a7 */ /* 0x000ea400080010ff */
[----:B--2---:R-:W-:Y:S05]  /*7080*/  @!P0 BRA `(.L_x_118) ;  /* 0xfffffffc00f08947 */ /* 0x004fea000383ffff */
[----:B------:R-:W-:Y:S05]  /*7090*/  BRA `(.L_x_119) ;  /* 0xffffffb8001c7947 */ /* 0x000fea000383ffff */
.L_x_47:
[----:B-1----:R1:W2:Y:S02]  /*70a0*/  SYNCS.PHASECHK.TRANS64.TRYWAIT P1, [R0+URZ+0xa0], R5 ;  /* 0x0000a005000075a7 */ /* 0x0022a400080211ff */
[----:B--2---:R-:W-:Y:S05]  /*70b0*/  @!P1 NANOSLEEP.SYNCS 0x989680 ;  /* 0x009896800000995d */ /* 0x004fea0003900000 */
[----:B------:R-:W2:Y:S02]  /*70c0*/  @!P1 SYNCS.PHASECHK.TRANS64 P1, [R0+URZ+0xa0], R5 ;  /* 0x0000a005000095a7 */ /* 0x000ea400080210ff */
[----:B--2---:R-:W-:Y:S05]  /*70d0*/  @!P1 BRA `(.L_x_47) ;  /* 0xfffffffc00f09947 */ /* 0x004fea000383ffff */
[----:B------:R-:W-:Y:S05]  /*70e0*/  BRA `(.L_x_120) ;  /* 0xffffffb8004c7947 */ /* 0x000fea000383ffff */
.L_x_50:
[----:B------:R-:W-:-:S07]  /*70f0*/  MOV R0, UR5 ;  /* 0x0000000500007c02 */ /* 0x000fce0008000f00 */
.L_x_121:
[----:B-1----:R1:W2:Y:S02]  /*7100*/  SYNCS.PHASECHK.TRANS64.TRYWAIT P0, [R0+URZ+0xb0], R3 ;  /* 0x0000b003000075a7 */ /* 0x0022a400080011ff */
[----:B--2---:R-:W-:Y:S05]  /*7110*/  @!P0 NANOSLEEP.SYNCS 0x989680 ;  /* 0x009896800000895d */ /* 0x004fea0003900000 */
[----:B------:R-:W2:Y:S02]  /*7120*/  @!P0 SYNCS.PHASECHK.TRANS64 P0, [R0+URZ+0xb0], R3 ;  /* 0x0000b003000085a7 */ /* 0x000ea400080010ff */
[----:B--2---:R-:W-:Y:S05]  /*7130*/  @!P0 BRA `(.L_x_121) ;  /* 0xfffffffc00f08947 */ /* 0x004fea000383ffff */
[----:B------:R-:W-:Y:S05]  /*7140*/  BRA `(.L_x_49) ;  /* 0xffffffb800a07947 */ /* 0x000fea000383ffff */
.L_x_57:
[----:B-1----:R1:W2:Y:S02]  /*7150*/  SYNCS.PHASECHK.TRANS64.TRYWAIT P1, [R0+URZ+0xa0], R5 ;  /* 0x0000a005000075a7 */ /* 0x0022a400080211ff */
[----:B--2---:R-:W-:Y:S05]  /*7160*/  @!P1 NANOSLEEP.SYNCS 0x989680 ;  /* 0x009896800000995d */ /* 0x004fea0003900000 */
[----:B------:R-:W2:Y:S02]  /*7170*/  @!P1 SYNCS.PHASECHK.TRANS64 P1, [R0+URZ+0xa0], R5 ;  /* 0x0000a005000095a7 */ /* 0x000ea400080210ff */
[----:B--2---:R-:W-:Y:S05]  /*7180*/  @!P1 BRA `(.L_x_57) ;  /* 0xfffffffc00f09947 */ /* 0x004fea000383ffff */
[----:B------:R-:W-:Y:S05]  /*7190*/  BRA `(.L_x_122) ;  /* 0xffffffc0000c7947 */ /* 0x000fea000383ffff */
.L_x_58:
[----:B------:R-:W-:-:S07]  /*71a0*/  MOV R3, UR7 ;  /* 0x0000000700037c02 */ /* 0x000fce0008000f00 */
.L_x_123:
[----:B-1----:R1:W2:Y:S02]  /*71b0*/  SYNCS.PHASECHK.TRANS64.TRYWAIT P0, [R3+URZ+0xe0], R0 ;  /* 0x0000e000030075a7 */ /* 0x0022a400080011ff */
[----:B--2---:R-:W-:Y:S05]  /*71c0*/  @!P0 NANOSLEEP.SYNCS 0x989680 ;  /* 0x009896800000895d */ /* 0x004fea0003900000 */
[----:B------:R-:W2:Y:S02]  /*71d0*/  @!P0 SYNCS.PHASECHK.TRANS64 P0, [R3+URZ+0xe0], R0 ;  /* 0x0000e000030085a7 */ /* 0x000ea400080010ff */
[----:B--2---:R-:W-:Y:S05]  /*71e0*/  @!P0 BRA `(.L_x_123) ;  /* 0xfffffffc00f08947 */ /* 0x004fea000383ffff */
[----:B------:R-:W-:Y:S05]  /*71f0*/  BRA `(.L_x_124) ;  /* 0xffffffc000447947 */ /* 0x000fea000383ffff */
.L_x_61:
[----:B------:R-:W-:Y:S07]  /*7200*/  MOV R0, UR6 ;  /* 0x0000000600007c02 */ /* 0x000fee0008000f00 */
.L_x_125:
[----:B-1----:R1:W2:Y:S02]  /*7210*/  SYNCS.PHASECHK.TRANS64.TRYWAIT P0, [R0+URZ], R3 ;  /* 0x00000003000075a7 */ /* 0x0022a400080011ff */
[----:B--2---:R-:W-:Y:S05]  /*7220*/  @!P0 NANOSLEEP.SYNCS 0x989680 ;  /* 0x009896800000895d */ /* 0x004fea0003900000 */
[----:B------:R-:W2:Y:S02]  /*7230*/  @!P0 SYNCS.PHASECHK.TRANS64 P0, [R0+URZ], R3 ;  /* 0x00000003000085a7 */ /* 0x000ea400080010ff */
[----:B--2---:R-:W-:Y:S05]  /*7240*/  @!P0 BRA `(.L_x_125) ;  /* 0xfffffffc00f08947 */ /* 0x004fea000383ffff */
[----:B------:R-:W-:Y:S05]  /*7250*/  BRA `(.L_x_60) ;  /* 0xffffffc000607947 */ /* 0x000fea000383ffff */
.L_x_64:
[----:B------:R-:W-:-:S07]  /*7260*/  MOV R0, UR6 ;  /* 0x0000000600007c02 */ /* 0x000fce0008000f00 */
.L_x_126:
[----:B--2---:R2:W4:Y:S02]  /*7270*/  SYNCS.PHASECHK.TRANS64.TRYWAIT P0, [R0+URZ], R3 ;  /* 0x00000003000075a7 */ /* 0x00452400080011ff */
[----:B----4-:R-:W-:Y:S05]  /*7280*/  @!P0 NANOSLEEP.SYNCS 0x989680 ;  /* 0x009896800000895d */ /* 0x010fea0003900000 */
[----:B------:R-:W4:Y:S02]  /*7290*/  @!P0 SYNCS.PHASECHK.TRANS64 P0, [R0+URZ], R3 ;  /* 0x00000003000085a7 */ /* 0x000f2400080010ff */
[----:B----4-:R-:W-:Y:S05]  /*72a0*/  @!P0 BRA `(.L_x_126) ;  /* 0xfffffffc00f08947 */ /* 0x010fea000383ffff */
[----:B------:R-:W-:Y:S05]  /*72b0*/  BRA `(.L_x_127) ;  /* 0xffffffc4003c7947 */ /* 0x000fea000383ffff */
.L_x_65:
[----:B------:R-:W-:-:S07]  /*72c0*/  MOV R0, UR6 ;  /* 0x0000000600007c02 */ /* 0x000fce0008000f00 */
.L_x_128:
[----:B-1----:R1:W2:Y:S02]  /*72d0*/  SYNCS.PHASECHK.TRANS64.TRYWAIT P0, [R0+URZ], R3 ;  /* 0x00000003000075a7 */ /* 0x0022a400080011ff */
[----:B--2---:R-:W-:Y:S05]  /*72e0*/  @!P0 NANOSLEEP.SYNCS 0x989680 ;  /* 0x009896800000895d */ /* 0x004fea0003900000 */
[----:B------:R-:W2:Y:S02]  /*72f0*/  @!P0 SYNCS.PHASECHK.TRANS64 P0, [R0+URZ], R3 ;  /* 0x00000003000085a7 */ /* 0x000ea400080010ff */
[----:B--2---:R-:W-:Y:S05]  /*7300*/  @!P0 BRA `(.L_x_128) ;  /* 0xfffffffc00f08947 */ /* 0x004fea000383ffff */
[----:B------:R-:W-:Y:S05]  /*7310*/  BRA `(.L_x_129) ;  /* 0xffffffc400487947 */ /* 0x000fea000383ffff */
.L_x_66:
[----:B------:R-:W-:-:S07]  /*7320*/  MOV R0, UR6 ;  /* 0x0000000600007c02 */ /* 0x000fce0008000f00 */
.L_x_130:
[----:B-1----:R1:W2:Y:S02]  /*7330*/  SYNCS.PHASECHK.TRANS64.TRYWAIT P0, [R0+URZ], R3 ;  /* 0x00000003000075a7 */ /* 0x0022a400080011ff */
[----:B--2---:R-:W-:Y:S05]  /*7340*/  @!P0 NANOSLEEP.SYNCS 0x989680 ;  /* 0x009896800000895d */ /* 0x004fea0003900000 */
[----:B------:R-:W2:Y:S02]  /*7350*/  @!P0 SYNCS.PHASECHK.TRANS64 P0, [R0+URZ], R3 ;  /* 0x00000003000085a7 */ /* 0x000ea400080010ff */
[----:B--2---:R-:W-:Y:S05]  /*7360*/  @!P0 BRA `(.L_x_130) ;  /* 0xfffffffc00f08947 */ /* 0x004fea000383ffff */
[----:B------:R-:W-:Y:S05]  /*7370*/  BRA `(.L_x_131) ;  /* 0xffffffc400547947 */ /* 0x000fea000383ffff */
.L_x_67:
[----:B------:R-:W-:-:S07]  /*7380*/  MOV R0, UR7 ;  /* 0x0000000700007c02 */ /* 0x000fce0008000f00 */
.L_x_132:
[----:B-1----:R1:W2:Y:S02]  /*7390*/  SYNCS.PHASECHK.TRANS64.TRYWAIT P0, [R0+URZ], R3 ;  /* 0x00000003000075a7 */ /* 0x0022a400080011ff */
[----:B--2---:R-:W-:Y:S05]  /*73a0*/  @!P0 NANOSLEEP.SYNCS 0x989680 ;  /* 0x009896800000895d */ /* 0x004fea0003900000 */
[----:B------:R-:W2:Y:S02]  /*73b0*/  @!P0 SYNCS.PHASECHK.TRANS64 P0, [R0+URZ], R3 ;  /* 0x00000003000085a7 */ /* 0x000ea400080010ff */
[----:B--2---:R-:W-:Y:S05]  /*73c0*/  @!P0 BRA `(.L_x_132) ;  /* 0xfffffffc00f08947 */ /* 0x004fea000383ffff */
[----:B------:R-:W-:Y:S05]  /*73d0*/  BRA `(.L_x_133) ;  /* 0xffffffc400607947 */ /* 0x000fea000383ffff */
.L_x_72:
[----:B---3--:R3:W1:Y:S02]  /*73e0*/  SYNCS.PHASECHK.TRANS64.TRYWAIT P0, [R0+URZ+0xa0], R3 ;  /* 0x0000a003000075a7 */ /* 0x00866400080011ff */
[----:B-1----:R-:W-:Y:S05]  /*73f0*/  @!P0 NANOSLEEP.SYNCS 0x989680 ;  /* 0x009896800000895d */ /* 0x002fea0003900000 */
[----:B------:R-:W1:Y:S02]  /*7400*/  @!P0 SYNCS.PHASECHK.TRANS64 P0, [R0+URZ+0xa0], R3 ;  /* 0x0000a003000085a7 */ /* 0x000e6400080010ff */
[----:B-1----:R-:W-:Y:S05]  /*7410*/  @!P0 BRA `(.L_x_72) ;  /* 0xfffffffc00f08947 */ /* 0x002fea000383ffff */
[----:B------:R-:W-:Y:S05]  /*7420*/  BRA `(.L_x_134) ;  /* 0xffffffc8005c7947 */ /* 0x000fea000383ffff */
.L_x_75:
[----:B------:R-:W-:Y:S07]  /*7430*/  MOV R0, UR6 ;  /* 0x0000000600007c02 */ /* 0x000fee0008000f00 */
.L_x_135:
[----:B-1----:R1:W3:Y:S02]  /*7440*/  SYNCS.PHASECHK.TRANS64.TRYWAIT P0, [R0+URZ+0x98], R3 ;  /* 0x00009803000075a7 */ /* 0x0022e400080011ff */
[----:B---3--:R-:W-:Y:S05]  /*7450*/  @!P0 NANOSLEEP.SYNCS 0x989680 ;  /* 0x009896800000895d */ /* 0x008fea0003900000 */
[----:B------:R-:W3:Y:S02]  /*7460*/  @!P0 SYNCS.PHASECHK.TRANS64 P0, [R0+URZ+0x98], R3 ;  /* 0x00009803000085a7 */ /* 0x000ee400080010ff */
[----:B---3--:R-:W-:Y:S05]  /*7470*/  @!P0 BRA `(.L_x_135) ;  /* 0xfffffffc00f08947 */ /* 0x008fea000383ffff */
[----:B------:R-:W-:Y:S05]  /*7480*/  BRA `(.L_x_74) ;  /* 0xffffffcc00487947 */ /* 0x000fea000383ffff */
.L_x_78:
[----:B------:R-:W-:Y:S07]  /*7490*/  MOV R3, UR6 ;  /* 0x0000000600037c02 */ /* 0x000fee0008000f00 */
.L_x_136:
[----:B-1----:R1:W2:Y:S02]  /*74a0*/  SYNCS.PHASECHK.TRANS64.TRYWAIT P2, [R3+URZ+0x88], R26 ;  /* 0x0000881a030075a7 */ /* 0x0022a400080411ff */
[----:B--2---:R-:W-:Y:S05]  /*74b0*/  @!P2 NANOSLEEP.SYNCS 0x989680 ;  /* 0x009896800000a95d */ /* 0x004fea0003900000 */
[----:B------:R-:W2:Y:S02]  /*74c0*/  @!P2 SYNCS.PHASECHK.TRANS64 P2, [R3+URZ+0x88], R26 ;  /* 0x0000881a0300a5a7 */ /* 0x000ea400080410ff */
[----:B--2---:R-:W-:Y:S05]  /*74d0*/  @!P2 BRA `(.L_x_136) ;  /* 0xfffffffc00f0a947 */ /* 0x004fea000383ffff */
[----:B------:R-:W-:Y:S05]  /*74e0*/  BRA `(.L_x_137) ;  /* 0xffffffcc00dc7947 */ /* 0x000fea000383ffff */
.L_x_81:
[----:B--2---:R2:W4:Y:S02]  /*74f0*/  SYNCS.PHASECHK.TRANS64.TRYWAIT P0, [R0+URZ+0xa0], R3 ;  /* 0x0000a003000075a7 */ /* 0x00452400080011ff */
[----:B----4-:R-:W-:Y:S05]  /*7500*/  @!P0 NANOSLEEP.SYNCS 0x989680 ;  /* 0x009896800000895d */ /* 0x010fea0003900000 */
[----:B------:R-:W4:Y:S02]  /*7510*/  @!P0 SYNCS.PHASECHK.TRANS64 P0, [R0+URZ+0xa0], R3 ;  /* 0x0000a003000085a7 */ /* 0x000f2400080010ff */
[----:B----4-:R-:W-:Y:S05]  /*7520*/  @!P0 BRA `(.L_x_81) ;  /* 0xfffffffc00f08947 */ /* 0x010fea000383ffff */
[----:B------:R-:W-:Y:S05]  /*7530*/  BRA `(.L_x_138) ;  /* 0xffffffd4002c7947 */ /* 0x000fea000383ffff */
.L_x_92:
[----:B-1----:R-:W-:Y:S04]  /*7540*/  MOV R0, UR43 ;  /* 0x0000002b00007c02 */ /* 0x002fe80008000f00 */
[----:B------:R1:W2:Y:S03]  /*7550*/  SYNCS.PHASECHK.TRANS64.TRYWAIT P1, [R0+URZ+0x80], R3 ;  /* 0x00008003000075a7 */ /* 0x0002a600080211ff */
[----:B--2---:R-:W-:Y:S05]  /*7560*/  @!P1 NANOSLEEP.SYNCS 0x989680 ;  /* 0x009896800000995d */ /* 0x004fea0003900000 */
[----:B------:R-:W2:Y:S02]  /*7570*/  @!P1 SYNCS.PHASECHK.TRANS64 P1, [R0+URZ+0x80], R3 ;  /* 0x00008003000095a7 */ /* 0x000ea400080210ff */
[----:B--2---:R-:W-:Y:S05]  /*7580*/  @!P1 BRA `(.L_x_92) ;  /* 0xfffffffc00ec9947 */ /* 0x004fea000383ffff */
[----:B------:R-:W-:Y:S05]  /*7590*/  BRA `(.L_x_91) ;  /* 0xffffffe000287947 */ /* 0x000fea000383ffff */
.L_x_94:
[----:B------:R1:W1:Y:S02]  /*75a0*/  SYNCS.PHASECHK.TRANS64.TRYWAIT P1, [R156+URZ+0xc0], R5 ;  /* 0x0000c0059c0075a7 */ /* 0x00026400080211ff */
[----:B-1----:R-:W-:Y:S05]  /*75b0*/  @!P1 NANOSLEEP.SYNCS 0x989680 ;  /* 0x009896800000995d */ /* 0x002fea0003900000 */
[----:B------:R-:W1:Y:S02]  /*75c0*/  @!P1 SYNCS.PHASECHK.TRANS64 P1, [R156+URZ+0xc0], R5 ;  /* 0x0000c0059c0095a7 */ /* 0x000e6400080210ff */
[----:B-1----:R-:W-:Y:S05]  /*75d0*/  @!P1 BRA `(.L_x_94) ;  /* 0xfffffffc00f09947 */ /* 0x002fea000383ffff */
[----:B------:R-:W-:Y:S05]  /*75e0*/  BRA `(.L_x_93) ;  /* 0xffffffe0006c7947 */ /* 0x000fea000383ffff */
        .weak           $__internal_0_$__cuda_sm10x_tcgen05_guardrail_trap_col_being_dealloced_not_returned_by_alloc
        .type           $__internal_0_$__cuda_sm10x_tcgen05_guardrail_trap_col_being_dealloced_not_returned_by_alloc,@function
        .size           $__internal_0_$__cuda_sm10x_tcgen05_guardrail_trap_col_being_dealloced_not_returned_by_alloc,($__internal_1_$__cuda_sm10x_tcgen05_guardrail_trap_phase_invalid_during_alloc - $__internal_0_$__cuda_sm10x_tcgen05_guardrail_trap_col_being_dealloced_not_returned_by_alloc)
$__internal_0_$__cuda_sm10x_tcgen05_guardrail_trap_col_being_dealloced_not_returned_by_alloc:
[----:B------:R-:W-:Y:S05]  /*75f0*/  BPT.TRAP 0x1 ;  /* 0x000000040000795c */ /* 0x000fea0000300000 */
[----:B------:R-:W-:-:S04]  /*7600*/  HFMA2 R3, -RZ, RZ, 0, 0 ;  /* 0x00000000ff037431 */ /* 0x000fc800000001ff */
[----:B------:R-:W-:Y:S05]  /*7610*/  RET.REL.NODEC R2 `(_ZN7cutlass13device_kernelINS_4gemm6kernel13GemmUniversalIN4cute5tupleIJiiiiEEENS1_10collective13CollectiveMmaINS1_35MainloopSm100TmaUmmaWarpSpecializedILi8ELi2ELi4ENS5_IJNS4_1CILi1EEESB_SB_EEEEENS5_IJNSA_ILi128EEENSA_ILi64EEESE_EEENS_12float_e4m3_tENS5_IJlSB_lEEESH_NS5_IJSB_llEEENS4_8TiledMMAINS4_8MMA_AtomIJNS4_10MMA_TraitsINS4_19SM100_MMA_F8F6F4_SSEJSH_SH_fSE_SF_NS4_17integral_constantINS4_4UMMA5MajorELSQ_0EEENSO_ISQ_LSQ_1EEENSO_INSP_7ScaleInELST_0EEESU_EEEEEENS4_6LayoutISC_NS5_IJNSA_ILi0EEESY_SY_EEEEENS5_IJNS4_10UnderscoreES11_S11_EEEEENS4_13SM90_TMA_LOADENS4_14ComposedLayoutINS4_7SwizzleILi3ELi4ELi3EEENS4_18smem_ptr_flag_bitsILi8EEENSX_INS5_IJNSA_ILi8EEESE_EEENS5_IJSE_SB_EEEEEEEvNS4_8identityES14_NS15_INS16_ILi2ELi4ELi3EEES19_NSX_INS5_IJSF_S1A_EEENS5_IJSB_SF_EEEEEEEvS1F_EENS_8epilogue10collective18CollectiveEpilogueINS1M_23Sm100TmaWarpSpecializedILi1ELi1ELi64ELb0ELb0EEEJSG_NS5_IJNSX_ISE_SB_EENSX_ISF_SB_EEEEESH_SI_SH_SI_NS1M_6fusion15FusionCallbacksIS1Q_NS1U_17LinearCombinationISH_fSH_fLNS_15FloatRoundStyleE2EEESG_S1T_JEEENS4_5SM1004TMEM4LOAD26SM100_TMEM_LOAD_32dp32b64xES14_NS15_IS1G_S19_NSX_INS5_IJS1A_SF_EEENS5_IJSF_SB_EEEEEEENS4_39AutoVectorizingCopyWithAssumedAlignmentILi128EEENS4_14SM90_TMA_STOREES27_S29_S29_EEEvvEEEEvNT_6ParamsE) ;  /* 0xffffff8802787950 */ /* 0x000fea0003c3ffff */
        .weak           $__internal_1_$__cuda_sm10x_tcgen05_guardrail_trap_phase_invalid_during_alloc
        .type           $__internal_1_$__cuda_sm10x_tcgen05_guardrail_trap_phase_invalid_during_alloc,@function
        .size           $__internal_1_$__cuda_sm10x_tcgen05_guardrail_trap_phase_invalid_during_alloc,($__internal_2_$__cuda_sm10x_tcgen05_guardrail_trap_unallocated_columns_being_dealloced - $__internal_1_$__cuda_sm10x_tcgen05_guardrail_trap_phase_invalid_during_alloc)
$__internal_1_$__cuda_sm10x_tcgen05_guardrail_trap_phase_invalid_during_alloc:
[----:B------:R-:W-:Y:S05]  /*7620*/  BPT.TRAP 0x1 ;  /* 0x000000040000795c */ /* 0x000fea0000300000 */
[----:B------:R-:W-:-:S04]  /*7630*/  MOV R3, 0x0 ;  /* 0x0000000000037802 */ /* 0x000fc80000000f00 */
[----:B------:R-:W-:Y:S05]  /*7640*/  RET.REL.NODEC R2 `(_ZN7cutlass13device_kernelINS_4gemm6kernel13GemmUniversalIN4cute5tupleIJiiiiEEENS1_10collective13CollectiveMmaINS1_35MainloopSm100TmaUmmaWarpSpecializedILi8ELi2ELi4ENS5_IJNS4_1CILi1EEESB_SB_EEEEENS5_IJNSA_ILi128EEENSA_ILi64EEESE_EEENS_12float_e4m3_tENS5_IJlSB_lEEESH_NS5_IJSB_llEEENS4_8TiledMMAINS4_8MMA_AtomIJNS4_10MMA_TraitsINS4_19SM100_MMA_F8F6F4_SSEJSH_SH_fSE_SF_NS4_17integral_constantINS4_4UMMA5MajorELSQ_0EEENSO_ISQ_LSQ_1EEENSO_INSP_7ScaleInELST_0EEESU_EEEEEENS4_6LayoutISC_NS5_IJNSA_ILi0EEESY_SY_EEEEENS5_IJNS4_10UnderscoreES11_S11_EEEEENS4_13SM90_TMA_LOADENS4_14ComposedLayoutINS4_7SwizzleILi3ELi4ELi3EEENS4_18smem_ptr_flag_bitsILi8EEENSX_INS5_IJNSA_ILi8EEESE_EEENS5_IJSE_SB_EEEEEEEvNS4_8identityES14_NS15_INS16_ILi2ELi4ELi3EEES19_NSX_INS5_IJSF_S1A_EEENS5_IJSB_SF_EEEEEEEvS1F_EENS_8epilogue10collective18CollectiveEpilogueINS1M_23Sm100TmaWarpSpecializedILi1ELi1ELi64ELb0ELb0EEEJSG_NS5_IJNSX_ISE_SB_EENSX_ISF_SB_EEEEESH_SI_SH_SI_NS1M_6fusion15FusionCallbacksIS1Q_NS1U_17LinearCombinationISH_fSH_fLNS_15FloatRoundStyleE2EEESG_S1T_JEEENS4_5SM1004TMEM4LOAD26SM100_TMEM_LOAD_32dp32b64xES14_NS15_IS1G_S19_NSX_INS5_IJS1A_SF_EEENS5_IJSF_SB_EEEEEEENS4_39AutoVectorizingCopyWithAssumedAlignmentILi128EEENS4_14SM90_TMA_STOREES27_S29_S29_EEEvvEEEEvNT_6ParamsE) ;  /* 0xffffff88026c7950 */ /* 0x000fea0003c3ffff */
        .weak           $__internal_2_$__cuda_sm10x_tcgen05_guardrail_trap_unallocated_columns_being_dealloced
        .type           $__internal_2_$__cuda_sm10x_tcgen05_guardrail_trap_unallocated_columns_being_dealloced,@function
        .size           $__internal_2_$__cuda_sm10x_tcgen05_guardrail_trap_unallocated_columns_being_dealloced,(.L_x_140 - $__internal_2_$__cuda_sm10x_tcgen05_guardrail_trap_unallocated_columns_being_dealloced)
$__internal_2_$__cuda_sm10x_tcgen05_guardrail_trap_unallocated_columns_being_dealloced:
[----:B------:R-:W-:Y:S05]  /*7650*/  BPT.TRAP 0x1 ;  /* 0x000000040000795c */ /* 0x000fea0000300000 */
[----:B------:R-:W-:-:S04]  /*7660*/  HFMA2 R3, -RZ, RZ, 0, 0 ;  /* 0x00000000ff037431 */ /* 0x000fc800000001ff */
[----:B------:R-:W-:Y:S05]  /*7670*/  RET.REL.NODEC R2 `(_ZN7cutlass13device_kernelINS_4gemm6kernel13GemmUniversalIN4cute5tupleIJiiiiEEENS1_10collective13CollectiveMmaINS1_35MainloopSm100TmaUmmaWarpSpecializedILi8ELi2ELi4ENS5_IJNS4_1CILi1EEESB_SB_EEEEENS5_IJNSA_ILi128EEENSA_ILi64EEESE_EEENS_12float_e4m3_tENS5_IJlSB_lEEESH_NS5_IJSB_llEEENS4_8TiledMMAINS4_8MMA_AtomIJNS4_10MMA_TraitsINS4_19SM100_MMA_F8F6F4_SSEJSH_SH_fSE_SF_NS4_17integral_constantINS4_4UMMA5MajorELSQ_0EEENSO_ISQ_LSQ_1EEENSO_INSP_7ScaleInELST_0EEESU_EEEEEENS4_6LayoutISC_NS5_IJNSA_ILi0EEESY_SY_EEEEENS5_IJNS4_10UnderscoreES11_S11_EEEEENS4_13SM90_TMA_LOADENS4_14ComposedLayoutINS4_7SwizzleILi3ELi4ELi3EEENS4_18smem_ptr_flag_bitsILi8EEENSX_INS5_IJNSA_ILi8EEESE_EEENS5_IJSE_SB_EEEEEEEvNS4_8identityES14_NS15_INS16_ILi2ELi4ELi3EEES19_NSX_INS5_IJSF_S1A_EEENS5_IJSB_SF_EEEEEEEvS1F_EENS_8epilogue10collective18CollectiveEpilogueINS1M_23Sm100TmaWarpSpecializedILi1ELi1ELi64ELb0ELb0EEEJSG_NS5_IJNSX_ISE_SB_EENSX_ISF_SB_EEEEESH_SI_SH_SI_NS1M_6fusion15FusionCallbacksIS1Q_NS1U_17LinearCombinationISH_fSH_fLNS_15FloatRoundStyleE2EEESG_S1T_JEEENS4_5SM1004TMEM4LOAD26SM100_TMEM_LOAD_32dp32b64xES14_NS15_IS1G_S19_NSX_INS5_IJS1A_SF_EEENS5_IJSF_SB_EEEEEEENS4_39AutoVectorizingCopyWithAssumedAlignmentILi128EEENS4_14SM90_TMA_STOREES27_S29_S29_EEEvvEEEEvNT_6ParamsE) ;  /* 0xffffff8802607950 */ /* 0x000fea0003c3ffff */
.L_x_139:
[----:B------:R-:W-:-:S00]  /*7680*/  BRA `(.L_x_139) ;  /* 0xfffffffc00fc7947 */ /* 0x000fc0000383ffff */
[----:B------:R-:W-:-:S00]  /*7690*/  NOP ;  /* 0x0000000000007918 */ /* 0x000fc00000000000 */
        /* <DEDUP_REMOVED lines=14> */
.L_x_140:


//--------------------- .nv.global.init           --------------------------
	.section	.nv.global.init,"aw",@progbits
.nv.global.init:
	.type		$str$27,@object
	.size		$str$27,($str$28 - $str$27)
$str$27:
        /*0000*/ 	.byte	0x28, 0x61, 0x64, 0x64, 0x72, 0x65, 0x73, 0x73, 0x20, 0x26, 0x20, 0x6d, 0x61, 0x73, 0x6b, 0x29
        /*0010*/ 	.byte	0x20, 0x3d, 0x3d, 0x20, 0x30, 0x00
	.type		$str$28,@object
	.size		$str$28,($str$26 - $str$28)
$str$28:
        /*0016*/ 	.byte	0x2f, 0x74, 0x6d, 0x70, 0x2f, 0x63, 0x75, 0x74, 0x6c, 0x61, 0x73, 0x73, 0x5f, 0x73, 0x77, 0x65
        /*0026*/ 	.byte	0x65, 0x70, 0x5f, 0x73, 0x72, 0x63, 0x2f, 0x69, 0x6e, 0x63, 0x6c, 0x75, 0x64, 0x65, 0x2f, 0x63
        /*0036*/ 	.byte	0x75, 0x74, 0x65, 0x2f, 0x70, 0x6f, 0x69, 0x6e, 0x74, 0x65, 0x72, 0x5f, 0x66, 0x6c, 0x61, 0x67
        /*0046*/ 	.byte	0x67, 0x65, 0x64, 0x2e, 0x68, 0x70, 0x70, 0x00
	.type		$str$26,@object
	.size		$str$26,($str$25 - $str$26)
$str$26:
        /*004e*/ 	.byte	0x2f, 0x74, 0x6d, 0x70, 0x2f, 0x63, 0x75, 0x74, 0x6c, 0x61, 0x73, 0x73, 0x5f, 0x73, 0x77, 0x65
        /*005e*/ 	.byte	0x65, 0x70, 0x5f, 0x73, 0x72, 0x63, 0x2f, 0x69, 0x6e, 0x63, 0x6c, 0x75, 0x64, 0x65, 0x2f, 0x63
        /*006e*/ 	.byte	0x75, 0x74, 0x65, 0x2f, 0x61, 0x74, 0x6f, 0x6d, 0x2f, 0x63, 0x6f, 0x70, 0x79, 0x5f, 0x74, 0x72
        /*007e*/ 	.byte	0x61, 0x69, 0x74, 0x73, 0x5f, 0x73, 0x6d, 0x31, 0x30, 0x30, 0x2e, 0x68, 0x70, 0x70, 0x00
	.type		$str$25,@object
	.size		$str$25,(__unnamed_1 - $str$25)
$str$25:
        /*008d*/ 	.byte	0x28, 0x28, 0x75, 0x69, 0x6e, 0x74, 0x33, 0x32, 0x5f, 0x74, 0x28, 0x74, 0x68, 0x72, 0x65, 0x61
        /*009d*/ 	.byte	0x64, 0x49, 0x64, 0x78, 0x2e, 0x78, 0x29, 0x20, 0x2f, 0x20, 0x33, 0x32, 0x29, 0x20, 0x25, 0x20
        /*00ad*/ 	.byte	0x34, 0x29, 0x20, 0x3d, 0x3d, 0x20, 0x28, 0x28, 0x28, 0x74, 0x6d, 0x65, 0x6d, 0x5f, 0x61, 0x64
        /*00bd*/ 	.byte	0x64, 0x72, 0x20, 0x3e, 0x3e, 0x20, 0x31, 0x36, 0x29, 0x20, 0x2f, 0x20, 0x33, 0x32, 0x29, 0x20
        /*00cd*/ 	.byte	0x25, 0x20, 0x34, 0x29, 0x00
	.type		__unnamed_1,@object
	.size		__unnamed_1,(__unnamed_2 - __unnamed_1)
__unnamed_1:
        /*00d2*/ 	.byte	0x61, 0x75, 0x74, 0x6f, 0x20, 0x63, 0x75, 0x74, 0x65, 0x3a, 0x3a, 0x61, 0x73, 0x5f, 0x70, 0x6f
        /* <DEDUP_REMOVED lines=24> */
        /*0262*/ 	.byte	0x43, 0x3c, 0x38, 0x31, 0x39, 0x32, 0x3e, 0x3e, 0x3e, 0x3e, 0x5d, 0x00
	.type		__unnamed_2,@object
	.size		__unnamed_2,(.L_2 - __unnamed_2)
__unnamed_2:
        /* <DEDUP_REMOVED lines=42> */
        /*050e*/ 	.byte	0x3e, 0x3e, 0x3e, 0x3e, 0x5d, 0x00
.L_2:


//--------------------- .nv.shared._ZN7cutlass13device_kernelINS_4gemm6kernel13GemmUniversalIN4cute5tupleIJiiiiEEENS1_10collective13CollectiveMmaINS1_35MainloopSm100TmaUmmaWarpSpecializedILi8ELi2ELi4ENS5_IJNS4_1CILi1EEESB_SB_EEEEENS5_IJNSA_ILi128EEENSA_ILi64EEESE_EEENS_12float_e4m3_tENS5_IJlSB_lEEESH_NS5_IJSB_llEEENS4_8TiledMMAINS4_8MMA_AtomIJNS4_10MMA_TraitsINS4_19SM100_MMA_F8F6F4_SSEJSH_SH_fSE_SF_NS4_17integral_constantINS4_4UMMA5MajorELSQ_0EEENSO_ISQ_LSQ_1EEENSO_INSP_7ScaleInELST_0EEESU_EEEEEENS4_6LayoutISC_NS5_IJNSA_ILi0EEESY_SY_EEEEENS5_IJNS4_10UnderscoreES11_S11_EEEEENS4_13SM90_TMA_LOADENS4_14ComposedLayoutINS4_7SwizzleILi3ELi4ELi3EEENS4_18smem_ptr_flag_bitsILi8EEENSX_INS5_IJNSA_ILi8EEESE_EEENS5_IJSE_SB_EEEEEEEvNS4_8identityES14_NS15_INS16_ILi2ELi4ELi3EEES19_NSX_INS5_IJSF_S1A_EEENS5_IJSB_SF_EEEEEEEvS1F_EENS_8epilogue10collective18CollectiveEpilogueINS1M_23Sm100TmaWarpSpecializedILi1ELi1ELi64ELb0ELb0EEEJSG_NS5_IJNSX_ISE_SB_EENSX_ISF_SB_EEEEESH_SI_SH_SI_NS1M_6fusion15FusionCallbacksIS1Q_NS1U_17LinearCombinationISH_fSH_fLNS_15FloatRoundStyleE2EEESG_S1T_JEEENS4_5SM1004TMEM4LOAD26SM100_TMEM_LOAD_32dp32b64xES14_NS15_IS1G_S19_NSX_INS5_IJS1A_SF_EEENS5_IJSF_SB_EEEEEEENS4_39AutoVectorizingCopyWithAssumedAlignmentILi128EEENS4_14SM90_TMA_STOREES27_S29_S29_EEEvvEEEEvNT_6ParamsE --------------------------
	.section	.nv.shared._ZN7cutlass13device_kernelINS_4gemm6kernel13GemmUniversalIN4cute5tupleIJiiiiEEENS1_10collective13CollectiveMmaINS1_35MainloopSm100TmaUmmaWarpSpecializedILi8ELi2ELi4ENS5_IJNS4_1CILi1EEESB_SB_EEEEENS5_IJNSA_ILi128EEENSA_ILi64EEESE_EEENS_12float_e4m3_tENS5_IJlSB_lEEESH_NS5_IJSB_llEEENS4_8TiledMMAINS4_8MMA_AtomIJNS4_10MMA_TraitsINS4_19SM100_MMA_F8F6F4_SSEJSH_SH_fSE_SF_NS4_17integral_constantINS4_4UMMA5MajorELSQ_0EEENSO_ISQ_LSQ_1EEENSO_INSP_7ScaleInELST_0EEESU_EEEEEENS4_6LayoutISC_NS5_IJNSA_ILi0EEESY_SY_EEEEENS5_IJNS4_10UnderscoreES11_S11_EEEEENS4_13SM90_TMA_LOADENS4_14ComposedLayoutINS4_7SwizzleILi3ELi4ELi3EEENS4_18smem_ptr_flag_bitsILi8EEENSX_INS5_IJNSA_ILi8EEESE_EEENS5_IJSE_SB_EEEEEEEvNS4_8identityES14_NS15_INS16_ILi2ELi4ELi3EEES19_NSX_INS5_IJSF_S1A_EEENS5_IJSB_SF_EEEEEEEvS1F_EENS_8epilogue10collective18CollectiveEpilogueINS1M_23Sm100TmaWarpSpecializedILi1ELi1ELi64ELb0ELb0EEEJSG_NS5_IJNSX_ISE_SB_EENSX_ISF_SB_EEEEESH_SI_SH_SI_NS1M_6fusion15FusionCallbacksIS1Q_NS1U_17LinearCombinationISH_fSH_fLNS_15FloatRoundStyleE2EEESG_S1T_JEEENS4_5SM1004TMEM4LOAD26SM100_TMEM_LOAD_32dp32b64xES14_NS15_IS1G_S19_NSX_INS5_IJS1A_SF_EEENS5_IJSF_SB_EEEEEEENS4_39AutoVectorizingCopyWithAssumedAlignmentILi128EEENS4_14SM90_TMA_STOREES27_S29_S29_EEEvvEEEEvNT_6ParamsE,"aw",@nobits
	.sectionflags	@""
	.align	16
	.zero		1024


//--------------------- .nv.shared.reserved.0     --------------------------
	.section	.nv.shared.reserved.0,"aw",@nobits
	.weak		__nv_reservedSMEM_offset_0_alias
	.size		__nv_reservedSMEM_offset_0_alias, 0, 64
	.other		__nv_reservedSMEM_offset_0_alias,@"STO_CUDA_RESERVED_SHARED STV_DEFAULT"
__nv_reservedSMEM_offset_0_alias:
	.zero		0
.nv.shared.reserved.0:
	.zero		64
	.weak		__nv_reservedSMEM_tcgen05_partition
	.type		__nv_reservedSMEM_tcgen05_partition,@object
	.size		__nv_reservedSMEM_tcgen05_partition,(.L_0 - __nv_reservedSMEM_tcgen05_partition)
__nv_reservedSMEM_tcgen05_partition:
	.zero		32
.L_0:


//--------------------- .nv.global                --------------------------
	.section	.nv.global,"aw",@nobits
.nv.global:
	.type		_ZN40_INTERNAL_1f0970eb_4_k_cu_45d45d7c_344834cute1_E,@object
	.size		_ZN40_INTERNAL_1f0970eb_4_k_cu_45d45d7c_344834cute1_E,(_ZN40_INTERNAL_1f0970eb_4_k_cu_45d45d7c_344834cuda3std3__45__cpo6cbeginE - _ZN40_INTERNAL_1f0970eb_4_k_cu_45d45d7c_344834cute1_E)
_ZN40_INTERNAL_1f0970eb_4_k_cu_45d45d7c_344834cute1_E:
	.zero		1
	.type		_ZN40_INTERNAL_1f0970eb_4_k_cu_45d45d7c_344834cuda3std3__45__cpo6cbeginE,@object
	.size		_ZN40_INTERNAL_1f0970eb_4_k_cu_45d45d7c_344834cuda3std3__45__cpo6cbeginE,(_ZN40_INTERNAL_1f0970eb_4_k_cu_45d45d7c_344834cuda3std3__48in_placeE - _ZN40_INTERNAL_1f0970eb_4_k_cu_45d45d7c_344834cuda3std3__45__cpo6cbeginE)
_ZN40_INTERNAL_1f0970eb_4_k_cu_45d45d7c_344834cuda3std3__45__cpo6cbeginE:
	.zero		1
	.type		_ZN40_INTERNAL_1f0970eb_4_k_cu_45d45d7c_344834cuda3std3__48in_placeE,@object
	.size		_ZN40_INTERNAL_1f0970eb_4_k_cu_45d45d7c_344834cuda3std3__48in_placeE,(_ZN40_INTERNAL_1f0970eb_4_k_cu_45d45d7c_344834cuda3std6ranges3__45__cpo9iter_moveE - _ZN40_INTERNAL_1f0970eb_4_k_cu_45d45d7c_344834cuda3std3__48in_placeE)
_ZN40_INTERNAL_1f0970eb_4_k_cu_45d45d7c_344834cuda3std3__48in_placeE:
	.zero		1
	.type		_ZN40_INTERNAL_1f0970eb_4_k_cu_45d45d7c_344834cuda3std6ranges3__45__cpo9iter_moveE,@object
	.size		_ZN40_INTERNAL_1f0970eb_4_k_cu_45d45d7c_344834cuda3std6ranges3__45__cpo9iter_moveE,(_ZN40_INTERNAL_1f0970eb_4_k_cu_45d45d7c_344834cuda3std3__45__cpo5beginE - _ZN40_INTERNAL_1f0970eb_4_k_cu_45d45d7c_344834cuda3std6ranges3__45__cpo9iter_moveE)
_ZN40_INTERNAL_1f0970eb_4_k_cu_45d45d7c_344834cuda3std6ranges3__45__cpo9iter_moveE:
	.zero		1
	.type		_ZN40_INTERNAL_1f0970eb_4_k_cu_45d45d7c_344834cuda3std3__45__cpo5beginE,@object
	.size		_ZN40_INTERNAL_1f0970eb_4_k_cu_45d45d7c_344834cuda3std3__45__cpo5beginE,(_ZN40_INTERNAL_1f0970eb_4_k_cu_45d45d7c_344834cuda3std3__442_GLOBAL__N__1f0970eb_4_k_cu_45d45d7c_344836ignoreE - _ZN40_INTERNAL_1f0970eb_4_k_cu_45d45d7c_344834cuda3std3__45__cpo5beginE)
_ZN40_INTERNAL_1f0970eb_4_k_cu_45d45d7c_344834cuda3std3__45__cpo5beginE:
	.zero		1
	.type		_ZN40_INTERNAL_1f0970eb_4_k_cu_45d45d7c_344834cuda3std3__442_GLOBAL__N__1f0970eb_4_k_cu_45d45d7c_344836ignoreE,@object
	.size		_ZN40_INTERNAL_1f0970eb_4_k_cu_45d45d7c_344834cuda3std3__442_GLOBAL__N__1f0970eb_4_k_cu_45d45d7c_344836ignoreE,(_ZN40_INTERNAL_1f0970eb_4_k_cu_45d45d7c_344834cute7productE - _ZN40_INTERNAL_1f0970eb_4_k_cu_45d45d7c_344834cuda3std3__442_GLOBAL__N__1f0970eb_4_k_cu_45d45d7c_344836ignoreE)
_ZN40_INTERNAL_1f0970eb_4_k_cu_45d45d7c_344834cuda3std3__442_GLOBAL__N__1f0970eb_4_k_cu_45d45d7c_344836ignoreE:
	.zero		1
	.type		_ZN40_INTERNAL_1f0970eb_4_k_cu_45d45d7c_344834cute7productE,@object
	.size		_ZN40_INTERNAL_1f0970eb_4_k_cu_45d45d7c_344834cute7productE,(_ZN40_INTERNAL_1f0970eb_4_k_cu_45d45d7c_344834cuda3std3__45__cpo3endE - _ZN40_INTERNAL_1f0970eb_4_k_cu_45d45d7c_344834cute7productE)
_ZN40_INTERNAL_1f0970eb_4_k_cu_45d45d7c_344834cute7productE:
	.zero		1
	.type		_ZN40_INTERNAL_1f0970eb_4_k_cu_45d45d7c_344834cuda3std3__45__cpo3endE,@object
	.size		_ZN40_INTERNAL_1f0970eb_4_k_cu_45d45d7c_344834cuda3std3__45__cpo3endE,(_ZN40_INTERNAL_1f0970eb_4_k_cu_45d45d7c_344834cuda3std3__419piecewise_constructE - _ZN40_INTERNAL_1f0970eb_4_k_cu_45d45d7c_344834cuda3std3__45__cpo3endE)
_ZN40_INTERNAL_1f0970eb_4_k_cu_45d45d7c_344834cuda3std3__45__cpo3endE:
	.zero		1
	.type		_ZN40_INTERNAL_1f0970eb_4_k_cu_45d45d7c_344834cuda3std3__419piecewise_constructE,@object
	.size		_ZN40_INTERNAL_1f0970eb_4_k_cu_45d45d7c_344834cuda3std3__419piecewise_constructE,(_ZN40_INTERNAL_1f0970eb_4_k_cu_45d45d7c_344834cuda3std3__45__cpo4cendE - _ZN40_INTERNAL_1f0970eb_4_k_cu_45d45d7c_344834cuda3std3__419piecewise_constructE)
_ZN40_INTERNAL_1f0970eb_4_k_cu_45d45d7c_344834cuda3std3__419piecewise_constructE:
	.zero		1
	.type		_ZN40_INTERNAL_1f0970eb_4_k_cu_45d45d7c_344834cuda3std3__45__cpo4cendE,@object
	.size		_ZN40_INTERNAL_1f0970eb_4_k_cu_45d45d7c_344834cuda3std3__45__cpo4cendE,(_ZN40_INTERNAL_1f0970eb_4_k_cu_45d45d7c_344834cuda3std6ranges3__45__cpo4swapE - _ZN40_INTERNAL_1f0970eb_4_k_cu_45d45d7c_344834cuda3std3__45__cpo4cendE)
_ZN40_INTERNAL_1f0970eb_4_k_cu_45d45d7c_344834cuda3std3__45__cpo4cendE:
	.zero		1
	.type		_ZN40_INTERNAL_1f0970eb_4_k_cu_45d45d7c_344834cuda3std6ranges3__45__cpo4swapE,@object
	.size		_ZN40_INTERNAL_1f0970eb_4_k_cu_45d45d7c_344834cuda3std6ranges3__45__cpo4swapE,(.L_10 - _ZN40_INTERNAL_1f0970eb_4_k_cu_45d45d7c_344834cuda3std6ranges3__45__cpo4swapE)
_ZN40_INTERNAL_1f0970eb_4_k_cu_45d45d7c_344834cuda3std6ranges3__45__cpo4swapE:
	.zero		1
.L_10:


//--------------------- .nv.constant0._ZN7cutlass13device_kernelINS_4gemm6kernel13GemmUniversalIN4cute5tupleIJiiiiEEENS1_10collective13CollectiveMmaINS1_35MainloopSm100TmaUmmaWarpSpecializedILi8ELi2ELi4ENS5_IJNS4_1CILi1EEESB_SB_EEEEENS5_IJNSA_ILi128EEENSA_ILi64EEESE_EEENS_12float_e4m3_tENS5_IJlSB_lEEESH_NS5_IJSB_llEEENS4_8TiledMMAINS4_8MMA_AtomIJNS4_10MMA_TraitsINS4_19SM100_MMA_F8F6F4_SSEJSH_SH_fSE_SF_NS4_17integral_constantINS4_4UMMA5MajorELSQ_0EEENSO_ISQ_LSQ_1EEENSO_INSP_7ScaleInELST_0EEESU_EEEEEENS4_6LayoutISC_NS5_IJNSA_ILi0EEESY_SY_EEEEENS5_IJNS4_10UnderscoreES11_S11_EEEEENS4_13SM90_TMA_LOADENS4_14ComposedLayoutINS4_7SwizzleILi3ELi4ELi3EEENS4_18smem_ptr_flag_bitsILi8EEENSX_INS5_IJNSA_ILi8EEESE_EEENS5_IJSE_SB_EEEEEEEvNS4_8identityES14_NS15_INS16_ILi2ELi4ELi3EEES19_NSX_INS5_IJSF_S1A_EEENS5_IJSB_SF_EEEEEEEvS1F_EENS_8epilogue10collective18CollectiveEpilogueINS1M_23Sm100TmaWarpSpecializedILi1ELi1ELi64ELb0ELb0EEEJSG_NS5_IJNSX_ISE_SB_EENSX_ISF_SB_EEEEESH_SI_SH_SI_NS1M_6fusion15FusionCallbacksIS1Q_NS1U_17LinearCombinationISH_fSH_fLNS_15FloatRoundStyleE2EEESG_S1T_JEEENS4_5SM1004TMEM4LOAD26SM100_TMEM_LOAD_32dp32b64xES14_NS15_IS1G_S19_NSX_INS5_IJS1A_SF_EEENS5_IJSF_SB_EEEEEEENS4_39AutoVectorizingCopyWithAssumedAlignmentILi128EEENS4_14SM90_TMA_STOREES27_S29_S29_EEEvvEEEEvNT_6ParamsE --------------------------
	.section	.nv.constant0._ZN7cutlass13device_kernelINS_4gemm6kernel13GemmUniversalIN4cute5tupleIJiiiiEEENS1_10collective13CollectiveMmaINS1_35MainloopSm100TmaUmmaWarpSpecializedILi8ELi2ELi4ENS5_IJNS4_1CILi1EEESB_SB_EEEEENS5_IJNSA_ILi128EEENSA_ILi64EEESE_EEENS_12float_e4m3_tENS5_IJlSB_lEEESH_NS5_IJSB_llEEENS4_8TiledMMAINS4_8MMA_AtomIJNS4_10MMA_TraitsINS4_19SM100_MMA_F8F6F4_SSEJSH_SH_fSE_SF_NS4_17integral_constantINS4_4UMMA5MajorELSQ_0EEENSO_ISQ_LSQ_1EEENSO_INSP_7ScaleInELST_0EEESU_EEEEEENS4_6LayoutISC_NS5_IJNSA_ILi0EEESY_SY_EEEEENS5_IJNS4_10UnderscoreES11_S11_EEEEENS4_13SM90_TMA_LOADENS4_14ComposedLayoutINS4_7SwizzleILi3ELi4ELi3EEENS4_18smem_ptr_flag_bitsILi8EEENSX_INS5_IJNSA_ILi8EEESE_EEENS5_IJSE_SB_EEEEEEEvNS4_8identityES14_NS15_INS16_ILi2ELi4ELi3EEES19_NSX_INS5_IJSF_S1A_EEENS5_IJSB_SF_EEEEEEEvS1F_EENS_8epilogue10collective18CollectiveEpilogueINS1M_23Sm100TmaWarpSpecializedILi1ELi1ELi64ELb0ELb0EEEJSG_NS5_IJNSX_ISE_SB_EENSX_ISF_SB_EEEEESH_SI_SH_SI_NS1M_6fusion15FusionCallbacksIS1Q_NS1U_17LinearCombinationISH_fSH_fLNS_15FloatRoundStyleE2EEESG_S1T_JEEENS4_5SM1004TMEM4LOAD26SM100_TMEM_LOAD_32dp32b64xES14_NS15_IS1G_S19_NSX_INS5_IJS1A_SF_EEENS5_IJSF_SB_EEEEEEENS4_39AutoVectorizingCopyWithAssumedAlignmentILi128EEENS4_14SM90_TMA_STOREES27_S29_S29_EEEvvEEEEvNT_6ParamsE,"a",@progbits
	.sectionflags	@""
	.align	4
.nv.constant0._ZN7cutlass13device_kernelINS_4gemm6kernel13GemmUniversalIN4cute5tupleIJiiiiEEENS1_10collective13CollectiveMmaINS1_35MainloopSm100TmaUmmaWarpSpecializedILi8ELi2ELi4ENS5_IJNS4_1CILi1EEESB_SB_EEEEENS5_IJNSA_ILi128EEENSA_ILi64EEESE_EEENS_12float_e4m3_tENS5_IJlSB_lEEESH_NS5_IJSB_llEEENS4_8TiledMMAINS4_8MMA_AtomIJNS4_10MMA_TraitsINS4_19SM100_MMA_F8F6F4_SSEJSH_SH_fSE_SF_NS4_17integral_constantINS4_4UMMA5MajorELSQ_0EEENSO_ISQ_LSQ_1EEENSO_INSP_7ScaleInELST_0EEESU_EEEEEENS4_6LayoutISC_NS5_IJNSA_ILi0EEESY_SY_EEEEENS5_IJNS4_10UnderscoreES11_S11_EEEEENS4_13SM90_TMA_LOADENS4_14ComposedLayoutINS4_7SwizzleILi3ELi4ELi3EEENS4_18smem_ptr_flag_bitsILi8EEENSX_INS5_IJNSA_ILi8EEESE_EEENS5_IJSE_SB_EEEEEEEvNS4_8identityES14_NS15_INS16_ILi2ELi4ELi3EEES19_NSX_INS5_IJSF_S1A_EEENS5_IJSB_SF_EEEEEEEvS1F_EENS_8epilogue10collective18CollectiveEpilogueINS1M_23Sm100TmaWarpSpecializedILi1ELi1ELi64ELb0ELb0EEEJSG_NS5_IJNSX_ISE_SB_EENSX_ISF_SB_EEEEESH_SI_SH_SI_NS1M_6fusion15FusionCallbacksIS1Q_NS1U_17LinearCombinationISH_fSH_fLNS_15FloatRoundStyleE2EEESG_S1T_JEEENS4_5SM1004TMEM4LOAD26SM100_TMEM_LOAD_32dp32b64xES14_NS15_IS1G_S19_NSX_INS5_IJS1A_SF_EEENS5_IJSF_SB_EEEEEEENS4_39AutoVectorizingCopyWithAssumedAlignmentILi128EEENS4_14SM90_TMA_STOREES27_S29_S29_EEEvvEEEEvNT_6ParamsE:
	.zero		2944


//--------------------- SYMBOLS --------------------------

	.type		.nv.reservedSmem.offset0,@object
	.size		.nv.reservedSmem.offset0,0x4
	.type		.nv.reservedSmem.cap,@object
	.size		.nv.reservedSmem.cap,0x4
	.type		__assertfail,@function
